// auto-generated by cutlass_sweep.sparse_gemm — config: {"arch": "sm_90", "cluster_m": 2, "cluster_n": 1, "dtype": "e4m3", "tile_k": 128, "tile_m": 128, "tile_n": 64}
#include "cutlass/cutlass.h"
#include "cutlass/gemm/collective/collective_builder.hpp"
#include "cutlass/gemm/device/gemm_universal_adapter.h"
#include "cutlass/gemm/kernel/gemm_universal.hpp"
#include "cutlass/epilogue/collective/collective_builder.hpp"

using Elem = cutlass::float_e4m3_t;
using Acc  = float;
using TileShape    = cute::Shape<cute::_128, cute::_64, cute::_128>;
using ClusterShape = cute::Shape<cute::_2, cute::_1, cute::_1>;

using CollectiveEpilogue = typename cutlass::epilogue::collective::CollectiveBuilder<
    cutlass::arch::Sm90, cutlass::arch::OpClassSparseTensorOp,
    TileShape, ClusterShape,
    cutlass::epilogue::collective::EpilogueTileAuto,
    Acc, Acc,
    Acc, cutlass::layout::ColumnMajor, 128 / cutlass::sizeof_bits<Acc>::value,
    Acc, cutlass::layout::ColumnMajor, 128 / cutlass::sizeof_bits<Acc>::value,
    cutlass::epilogue::collective::EpilogueScheduleAuto
  >::CollectiveOp;

using CollectiveMainloop = typename cutlass::gemm::collective::CollectiveBuilder<
    cutlass::arch::Sm90, cutlass::arch::OpClassSparseTensorOp,
    Elem, cutlass::layout::RowMajor, 128 / cutlass::sizeof_bits<Elem>::value,
    Elem, cutlass::layout::ColumnMajor, 128 / cutlass::sizeof_bits<Elem>::value,
    Acc,
    TileShape, ClusterShape,
    cutlass::gemm::collective::StageCountAutoCarveout<static_cast<int>(sizeof(typename CollectiveEpilogue::SharedStorage))>,
    cutlass::gemm::collective::KernelScheduleAuto
  >::CollectiveOp;

using GemmKernel = cutlass::gemm::kernel::GemmUniversal<
    cute::Shape<int,int,int,int>,
    CollectiveMainloop,
    CollectiveEpilogue
>;
using Gemm = cutlass::gemm::device::GemmUniversalAdapter<GemmKernel>;

auto* _anchor = &cutlass::device_kernel<GemmKernel>;


// ===== COMPILED SASS (sm_90a) =====

	.target	sm_90a

	.elftype	@"ET_EXEC"


//--------------------- .note.nv.tkinfo           --------------------------
	.section	.note.nv.tkinfo,"",@"SHT_NOTE"
	.sectionflags	@"SHF_NOTE_NV_TKINFO"
	.tkinfo
        /*0018*/ 	.word	0x00000002
        /*0030*/ 	.string	""
        /*0030*/ 	.string	"ptxas"
        /*0030*/ 	.string	"Cuda compilation tools, release 13.0, V13.0.88"
        /*0030*/ 	.string	"Build cuda_13.0.r13.0/compiler.36424714_0"
        /*0030*/ 	.string	"-arch sm_90a -m 64 "



//--------------------- .note.nv.cuinfo           --------------------------
	.section	.note.nv.cuinfo,"",@"SHT_NOTE"
	.sectionflags	@"SHF_NOTE_NV_CUINFO"
        /*0018*/ 	.short	0x0002
        /*001a*/ 	.short	0x005a
        /*001c*/ 	.short	0x0082
	.zero		2


//--------------------- .nv.info                  --------------------------
	.section	.nv.info,"",@"SHT_CUDA_INFO"
	.align	4


	//----- nvinfo : EIATTR_REGCOUNT
	.align		4
        /*0000*/ 	.byte	0x04, 0x2f
        /*0002*/ 	.short	(.L_12 - .L_11)
	.align		4
.L_11:
        /*0004*/ 	.word	index@(_ZN7cutlass13device_kernelINS_4gemm6kernel13GemmUniversalIN4cute5tupleIJiiiiEEENS1_10collective13CollectiveMmaINS1_43MainloopSm90TmaGmmaWarpSpecializedSparseFP8ILi12ENS5_IJNS4_1CILi2EEENSA_ILi1EEESC_EEENS1_35KernelTmaWarpSpecializedCooperativeEEENS5_IJNSA_ILi128EEENSA_ILi64EEESG_EEENS_12float_e4m3_tENS5_IJNS4_6LayoutINS5_IJiNS5_IJSB_iEEEiEEENS5_IJlNS5_IJSC_SB_EEElEEEEENSK_INS5_IJNS5_IJSH_iEEENS5_IJSG_iEEEiEEENS5_IJNS5_IJSG_NSA_ILi8192EEEEEENS5_IJSC_lEEElEEEEEEEESJ_NS5_IJlSC_lEEENS4_8TiledMMAINS4_8MMA_AtomIJNS4_4SM904GMMA6SPARSE31GMMA_64x64x64_F32E4M3E4M3_SS_TNILNS13_7ScaleInE1ELS16_1ELNS13_9SparseSelE0EEEEEENSK_ISD_NS5_IJSC_NSA_ILi0EEES1A_EEEEENS5_IJNS4_10UnderscoreES1D_S1D_EEEEENS4_13SM90_TMA_LOADENS4_14ComposedLayoutINS4_7SwizzleILi2ELi4ELi3EEENS4_25smem_sparse_ptr_flag_bitsILi2ELi8EEENSK_INS5_IJNS5_IJSC_NSA_ILi8EEEEEENS5_IJSB_SH_EEEEEENS5_IJNS5_IJS1A_SG_EEESN_EEEEEEEvNS4_8identityENS4_23SM90_TMA_LOAD_MULTICASTENS1H_INS1I_ILi3ELi4ELi3EEENS4_18smem_ptr_flag_bitsILi8EEENSK_INS5_IJS1M_SG_EEENS5_IJSG_SC_EEEEEEEvS1U_EENS_8epilogue10collective6detail29Sm90TmaWarpSpecializedAdapterINS25_15DefaultEpilogueIfNS5_IJSC_llEEES29_NS24_6thread17LinearCombinationIfLi1EffLNS2A_9ScaleType4KindE0ELNS_15FloatRoundStyleE2EfEENS1_15EpilogueDefaultEEEEEvvEEEEvNT_6ParamsE)
        /*0008*/ 	.word	0x000000a8


	//----- nvinfo : EIATTR_FRAME_SIZE
	.align		4
.L_12:
        /*000c*/ 	.byte	0x04, 0x11
        /*000e*/ 	.short	(.L_14 - .L_13)
	.align		4
.L_13:
        /*0010*/ 	.word	index@(_ZN7cutlass13device_kernelINS_4gemm6kernel13GemmUniversalIN4cute5tupleIJiiiiEEENS1_10collective13CollectiveMmaINS1_43MainloopSm90TmaGmmaWarpSpecializedSparseFP8ILi12ENS5_IJNS4_1CILi2EEENSA_ILi1EEESC_EEENS1_35KernelTmaWarpSpecializedCooperativeEEENS5_IJNSA_ILi128EEENSA_ILi64EEESG_EEENS_12float_e4m3_tENS5_IJNS4_6LayoutINS5_IJiNS5_IJSB_iEEEiEEENS5_IJlNS5_IJSC_SB_EEElEEEEENSK_INS5_IJNS5_IJSH_iEEENS5_IJSG_iEEEiEEENS5_IJNS5_IJSG_NSA_ILi8192EEEEEENS5_IJSC_lEEElEEEEEEEESJ_NS5_IJlSC_lEEENS4_8TiledMMAINS4_8MMA_AtomIJNS4_4SM904GMMA6SPARSE31GMMA_64x64x64_F32E4M3E4M3_SS_TNILNS13_7ScaleInE1ELS16_1ELNS13_9SparseSelE0EEEEEENSK_ISD_NS5_IJSC_NSA_ILi0EEES1A_EEEEENS5_IJNS4_10UnderscoreES1D_S1D_EEEEENS4_13SM90_TMA_LOADENS4_14ComposedLayoutINS4_7SwizzleILi2ELi4ELi3EEENS4_25smem_sparse_ptr_flag_bitsILi2ELi8EEENSK_INS5_IJNS5_IJSC_NSA_ILi8EEEEEENS5_IJSB_SH_EEEEEENS5_IJNS5_IJS1A_SG_EEESN_EEEEEEEvNS4_8identityENS4_23SM90_TMA_LOAD_MULTICASTENS1H_INS1I_ILi3ELi4ELi3EEENS4_18smem_ptr_flag_bitsILi8EEENSK_INS5_IJS1M_SG_EEENS5_IJSG_SC_EEEEEEEvS1U_EENS_8epilogue10collective6detail29Sm90TmaWarpSpecializedAdapterINS25_15DefaultEpilogueIfNS5_IJSC_llEEES29_NS24_6thread17LinearCombinationIfLi1EffLNS2A_9ScaleType4KindE0ELNS_15FloatRoundStyleE2EfEENS1_15EpilogueDefaultEEEEEvvEEEEvNT_6ParamsE)
        /*0014*/ 	.word	0x00000000


	//----- nvinfo : EIATTR_MIN_STACK_SIZE
	.align		4
.L_14:
        /*0018*/ 	.byte	0x04, 0x12
        /*001a*/ 	.short	(.L_16 - .L_15)
	.align		4
.L_15:
        /*001c*/ 	.word	index@(_ZN7cutlass13device_kernelINS_4gemm6kernel13GemmUniversalIN4cute5tupleIJiiiiEEENS1_10collective13CollectiveMmaINS1_43MainloopSm90TmaGmmaWarpSpecializedSparseFP8ILi12ENS5_IJNS4_1CILi2EEENSA_ILi1EEESC_EEENS1_35KernelTmaWarpSpecializedCooperativeEEENS5_IJNSA_ILi128EEENSA_ILi64EEESG_EEENS_12float_e4m3_tENS5_IJNS4_6LayoutINS5_IJiNS5_IJSB_iEEEiEEENS5_IJlNS5_IJSC_SB_EEElEEEEENSK_INS5_IJNS5_IJSH_iEEENS5_IJSG_iEEEiEEENS5_IJNS5_IJSG_NSA_ILi8192EEEEEENS5_IJSC_lEEElEEEEEEEESJ_NS5_IJlSC_lEEENS4_8TiledMMAINS4_8MMA_AtomIJNS4_4SM904GMMA6SPARSE31GMMA_64x64x64_F32E4M3E4M3_SS_TNILNS13_7ScaleInE1ELS16_1ELNS13_9SparseSelE0EEEEEENSK_ISD_NS5_IJSC_NSA_ILi0EEES1A_EEEEENS5_IJNS4_10UnderscoreES1D_S1D_EEEEENS4_13SM90_TMA_LOADENS4_14ComposedLayoutINS4_7SwizzleILi2ELi4ELi3EEENS4_25smem_sparse_ptr_flag_bitsILi2ELi8EEENSK_INS5_IJNS5_IJSC_NSA_ILi8EEEEEENS5_IJSB_SH_EEEEEENS5_IJNS5_IJS1A_SG_EEESN_EEEEEEEvNS4_8identityENS4_23SM90_TMA_LOAD_MULTICASTENS1H_INS1I_ILi3ELi4ELi3EEENS4_18smem_ptr_flag_bitsILi8EEENSK_INS5_IJS1M_SG_EEENS5_IJSG_SC_EEEEEEEvS1U_EENS_8epilogue10collective6detail29Sm90TmaWarpSpecializedAdapterINS25_15DefaultEpilogueIfNS5_IJSC_llEEES29_NS24_6thread17LinearCombinationIfLi1EffLNS2A_9ScaleType4KindE0ELNS_15FloatRoundStyleE2EfEENS1_15EpilogueDefaultEEEEEvvEEEEvNT_6ParamsE)
        /*0020*/ 	.word	0x00000000
.L_16:


//--------------------- .nv.compat                --------------------------
	.section	.nv.compat,"",@"SHT_CUDA_COMPAT_INFO"
	.align	4
        /*0000*/ 	.byte	0x02, 0x09, 0x01, 0x00, 0x02, 0x02, 0x04, 0x00, 0x02, 0x05, 0x05, 0x00, 0x03, 0x07, 0x01, 0x01
        /*0010*/ 	.byte	0x02, 0x03, 0x01, 0x00, 0x02, 0x06, 0x01, 0x00, 0x04, 0x0b, 0x08, 0x00, 0x00, 0x00, 0x00, 0x00
        /*0020*/ 	.byte	0x00, 0x00, 0x00, 0x00


//--------------------- .nv.info._ZN7cutlass13device_kernelINS_4gemm6kernel13GemmUniversalIN4cute5tupleIJiiiiEEENS1_10collective13CollectiveMmaINS1_43MainloopSm90TmaGmmaWarpSpecializedSparseFP8ILi12ENS5_IJNS4_1CILi2EEENSA_ILi1EEESC_EEENS1_35KernelTmaWarpSpecializedCooperativeEEENS5_IJNSA_ILi128EEENSA_ILi64EEESG_EEENS_12float_e4m3_tENS5_IJNS4_6LayoutINS5_IJiNS5_IJSB_iEEEiEEENS5_IJlNS5_IJSC_SB_EEElEEEEENSK_INS5_IJNS5_IJSH_iEEENS5_IJSG_iEEEiEEENS5_IJNS5_IJSG_NSA_ILi8192EEEEEENS5_IJSC_lEEElEEEEEEEESJ_NS5_IJlSC_lEEENS4_8TiledMMAINS4_8MMA_AtomIJNS4_4SM904GMMA6SPARSE31GMMA_64x64x64_F32E4M3E4M3_SS_TNILNS13_7ScaleInE1ELS16_1ELNS13_9SparseSelE0EEEEEENSK_ISD_NS5_IJSC_NSA_ILi0EEES1A_EEEEENS5_IJNS4_10UnderscoreES1D_S1D_EEEEENS4_13SM90_TMA_LOADENS4_14ComposedLayoutINS4_7SwizzleILi2ELi4ELi3EEENS4_25smem_sparse_ptr_flag_bitsILi2ELi8EEENSK_INS5_IJNS5_IJSC_NSA_ILi8EEEEEENS5_IJSB_SH_EEEEEENS5_IJNS5_IJS1A_SG_EEESN_EEEEEEEvNS4_8identityENS4_23SM90_TMA_LOAD_MULTICASTENS1H_INS1I_ILi3ELi4ELi3EEENS4_18smem_ptr_flag_bitsILi8EEENSK_INS5_IJS1M_SG_EEENS5_IJSG_SC_EEEEEEEvS1U_EENS_8epilogue10collective6detail29Sm90TmaWarpSpecializedAdapterINS25_15DefaultEpilogueIfNS5_IJSC_llEEES29_NS24_6thread17LinearCombinationIfLi1EffLNS2A_9ScaleType4KindE0ELNS_15FloatRoundStyleE2EfEENS1_15EpilogueDefaultEEEEEvvEEEEvNT_6ParamsE --------------------------
	.section	.nv.info._ZN7cutlass13device_kernelINS_4gemm6kernel13GemmUniversalIN4cute5tupleIJiiiiEEENS1_10collective13CollectiveMmaINS1_43MainloopSm90TmaGmmaWarpSpecializedSparseFP8ILi12ENS5_IJNS4_1CILi2EEENSA_ILi1EEESC_EEENS1_35KernelTmaWarpSpecializedCooperativeEEENS5_IJNSA_ILi128EEENSA_ILi64EEESG_EEENS_12float_e4m3_tENS5_IJNS4_6LayoutINS5_IJiNS5_IJSB_iEEEiEEENS5_IJlNS5_IJSC_SB_EEElEEEEENSK_INS5_IJNS5_IJSH_iEEENS5_IJSG_iEEEiEEENS5_IJNS5_IJSG_NSA_ILi8192EEEEEENS5_IJSC_lEEElEEEEEEEESJ_NS5_IJlSC_lEEENS4_8TiledMMAINS4_8MMA_AtomIJNS4_4SM904GMMA6SPARSE31GMMA_64x64x64_F32E4M3E4M3_SS_TNILNS13_7ScaleInE1ELS16_1ELNS13_9SparseSelE0EEEEEENSK_ISD_NS5_IJSC_NSA_ILi0EEES1A_EEEEENS5_IJNS4_10UnderscoreES1D_S1D_EEEEENS4_13SM90_TMA_LOADENS4_14ComposedLayoutINS4_7SwizzleILi2ELi4ELi3EEENS4_25smem_sparse_ptr_flag_bitsILi2ELi8EEENSK_INS5_IJNS5_IJSC_NSA_ILi8EEEEEENS5_IJSB_SH_EEEEEENS5_IJNS5_IJS1A_SG_EEESN_EEEEEEEvNS4_8identityENS4_23SM90_TMA_LOAD_MULTICASTENS1H_INS1I_ILi3ELi4ELi3EEENS4_18smem_ptr_flag_bitsILi8EEENSK_INS5_IJS1M_SG_EEENS5_IJSG_SC_EEEEEEEvS1U_EENS_8epilogue10collective6detail29Sm90TmaWarpSpecializedAdapterINS25_15DefaultEpilogueIfNS5_IJSC_llEEES29_NS24_6thread17LinearCombinationIfLi1EffLNS2A_9ScaleType4KindE0ELNS_15FloatRoundStyleE2EfEENS1_15EpilogueDefaultEEEEEvvEEEEvNT_6ParamsE,"",@"SHT_CUDA_INFO"
	.sectionflags	@""
	.align	4


	//----- nvinfo : EIATTR_CUDA_API_VERSION
	.align		4
        /*0000*/ 	.byte	0x04, 0x37
        /*0002*/ 	.short	(.L_18 - .L_17)
.L_17:
        /*0004*/ 	.word	0x00000082


	//----- nvinfo : EIATTR_KPARAM_INFO
	.align		4
.L_18:
        /*0008*/ 	.byte	0x04, 0x17
        /*000a*/ 	.short	(.L_20 - .L_19)
.L_19:
        /*000c*/ 	.word	0x00000000
        /*0010*/ 	.short	0x0000
        /*0012*/ 	.short	0x0070
        /*0014*/ 	.byte	0x00, 0xf0, 0x01, 0x14


	//----- nvinfo : EIATTR_SPARSE_MMA_MASK
	.align		4
.L_20:
        /*0018*/ 	.byte	0x03, 0x50
        /*001a*/ 	.short	0x0001


	//----- nvinfo : EIATTR_MAXREG_COUNT
	.align		4
        /*001c*/ 	.byte	0x03, 0x1b
        /*001e*/ 	.short	0x00a8


	//----- nvinfo : EIATTR_NUM_BARRIERS
	.align		4
        /*0020*/ 	.byte	0x02, 0x4c
        /*0022*/ 	.byte	0x01
	.zero		1


	//----- nvinfo : EIATTR_MERCURY_ISA_VERSION
	.align		4
        /*0024*/ 	.byte	0x03, 0x5f
        /*0026*/ 	.short	0x0101


	//----- nvinfo : EIATTR_INT_WARP_WIDE_INSTR_OFFSETS
	.align		4
        /*0028*/ 	.byte	0x04, 0x31
        /*002a*/ 	.short	(.L_22 - .L_21)


	//   ....[0]....
.L_21:
        /*002c*/ 	.word	0x00000630


	//   ....[1]....
        /*0030*/ 	.word	0x00000770


	//   ....[2]....
        /*0034*/ 	.word	0x00000810


	//----- nvinfo : EIATTR_COOP_GROUP_MASK_REGIDS
	.align		4
.L_22:
        /*0038*/ 	.byte	0x04, 0x29
        /*003a*/ 	.short	(.L_24 - .L_23)


	//   ....[0]....
.L_23:
        /*003c*/ 	.word	0xffffffff


	//   ....[1]....
        /*0040*/ 	.word	0xffffffff


	//   ....[2]....
        /*0044*/ 	.word	0xffffffff


	//   ....[3]....
        /*0048*/ 	.word	0xffffffff


	//   ....[4]....
        /*004c*/ 	.word	0xffffffff


	//   ....[5]....
        /*0050*/ 	.word	0xffffffff


	//----- nvinfo : EIATTR_COOP_GROUP_INSTR_OFFSETS
	.align		4
.L_24:
        /*0054*/ 	.byte	0x04, 0x28
        /*0056*/ 	.short	(.L_26 - .L_25)


	//   ....[0]....
.L_25:
        /*0058*/ 	.word	0x00000060


	//   ....[1]....
        /*005c*/ 	.word	0x00000070


	//   ....[2]....
        /*0060*/ 	.word	0x00000160


	//   ....[3]....
        /*0064*/ 	.word	0x00000440


	//   ....[4]....
        /*0068*/ 	.word	0x00000940


	//   ....[5]....
        /*006c*/ 	.word	0x000013b0


	//----- nvinfo : EIATTR_REG_RECONFIG
	.align		4
.L_26:
        /*0070*/ 	.byte	0x01, 0x54
	.zero		2


	//----- nvinfo : EIATTR_MBARRIER_INSTR_OFFSETS
	.align		4
        /*0074*/ 	.byte	0x04, 0x39
        /*0076*/ 	.short	(.L_28 - .L_27)


	//   ....[0]....
.L_27:
        /*0078*/ 	.word	0x00000280
        /*007c*/ 	.word	0x000000ff
        /*0080*/ 	.word	0x00000000
        /*0084*/ 	.short	0x0100
        /*0086*/ 	.byte	0x08
	.zero		1


	//   ....[1]....
        /*0088*/ 	.word	0x00000290
        /*008c*/ 	.word	0x000000ff
        /*0090*/ 	.word	0x00000060
        /*0094*/ 	.short	0x0100
        /*0096*/ 	.byte	0x08
	.zero		1


	//   ....[2]....
        /*0098*/ 	.word	0x000002a0
        /*009c*/ 	.word	0x000000ff
        /*00a0*/ 	.word	0x00000008
        /*00a4*/ 	.short	0x0100
        /*00a6*/ 	.byte	0x08
	.zero		1


	//   ....[3]....
        /*00a8*/ 	.word	0x000002b0
        /*00ac*/ 	.word	0x000000ff
        /*00b0*/ 	.word	0x00000068
        /*00b4*/ 	.short	0x0100
        /*00b6*/ 	.byte	0x08
	.zero		1


	//   ....[4]....
        /*00b8*/ 	.word	0x000002c0
        /*00bc*/ 	.word	0x000000ff
        /*00c0*/ 	.word	0x00000010
        /*00c4*/ 	.short	0x0100
        /*00c6*/ 	.byte	0x08
	.zero		1


	//   ....[5]....
        /*00c8*/ 	.word	0x000002d0
        /*00cc*/ 	.word	0x000000ff
        /*00d0*/ 	.word	0x00000070
        /*00d4*/ 	.short	0x0100
        /*00d6*/ 	.byte	0x08
	.zero		1


	//   ....[6]....
        /*00d8*/ 	.word	0x000002e0
        /*00dc*/ 	.word	0x000000ff
        /*00e0*/ 	.word	0x00000018
        /*00e4*/ 	.short	0x0100
        /*00e6*/ 	.byte	0x08
	.zero		1


	//   ....[7]....
        /*00e8*/ 	.word	0x000002f0
        /*00ec*/ 	.word	0x000000ff
        /*00f0*/ 	.word	0x00000078
        /*00f4*/ 	.short	0x0100
        /*00f6*/ 	.byte	0x08
	.zero		1


	//   ....[8]....
        /*00f8*/ 	.word	0x00000300
        /*00fc*/ 	.word	0x000000ff
        /*0100*/ 	.word	0x00000020
        /*0104*/ 	.short	0x0100
        /*0106*/ 	.byte	0x08
	.zero		1


	//   ....[9]....
        /*0108*/ 	.word	0x00000310
        /*010c*/ 	.word	0x000000ff
        /*0110*/ 	.word	0x00000080
        /*0114*/ 	.short	0x0100
        /*0116*/ 	.byte	0x08
	.zero		1


	//   ....[10]....
        /*0118*/ 	.word	0x00000320
        /*011c*/ 	.word	0x000000ff
        /*0120*/ 	.word	0x00000028
        /*0124*/ 	.short	0x0100
        /*0126*/ 	.byte	0x08
	.zero		1


	//   ....[11]....
        /*0128*/ 	.word	0x00000330
        /*012c*/ 	.word	0x000000ff
        /*0130*/ 	.word	0x00000088
        /*0134*/ 	.short	0x0100
        /*0136*/ 	.byte	0x08
	.zero		1


	//   ....[12]....
        /*0138*/ 	.word	0x00000340
        /*013c*/ 	.word	0x000000ff
        /*0140*/ 	.word	0x00000030
        /*0144*/ 	.short	0x0100
        /*0146*/ 	.byte	0x08
	.zero		1


	//   ....[13]....
        /*0148*/ 	.word	0x00000350
        /*014c*/ 	.word	0x000000ff
        /*0150*/ 	.word	0x00000090
        /*0154*/ 	.short	0x0100
        /*0156*/ 	.byte	0x08
	.zero		1


	//   ....[14]....
        /*0158*/ 	.word	0x00000360
        /*015c*/ 	.word	0x000000ff
        /*0160*/ 	.word	0x00000038
        /*0164*/ 	.short	0x0100
        /*0166*/ 	.byte	0x08
	.zero		1


	//   ....[15]....
        /*0168*/ 	.word	0x00000370
        /*016c*/ 	.word	0x000000ff
        /*0170*/ 	.word	0x00000098
        /*0174*/ 	.short	0x0100
        /*0176*/ 	.byte	0x08
	.zero		1


	//   ....[16]....
        /*0178*/ 	.word	0x00000380
        /*017c*/ 	.word	0x000000ff
        /*0180*/ 	.word	0x00000040
        /*0184*/ 	.short	0x0100
        /*0186*/ 	.byte	0x08
	.zero		1


	//   ....[17]....
        /*0188*/ 	.word	0x00000390
        /*018c*/ 	.word	0x000000ff
        /*0190*/ 	.word	0x000000a0
        /*0194*/ 	.short	0x0100
        /*0196*/ 	.byte	0x08
	.zero		1


	//   ....[18]....
        /*0198*/ 	.word	0x000003a0
        /*019c*/ 	.word	0x000000ff
        /*01a0*/ 	.word	0x00000048
        /*01a4*/ 	.short	0x0100
        /*01a6*/ 	.byte	0x08
	.zero		1


	//   ....[19]....
        /*01a8*/ 	.word	0x000003b0
        /*01ac*/ 	.word	0x000000ff
        /*01b0*/ 	.word	0x000000a8
        /*01b4*/ 	.short	0x0100
        /*01b6*/ 	.byte	0x08
	.zero		1


	//   ....[20]....
        /*01b8*/ 	.word	0x000003c0
        /*01bc*/ 	.word	0x000000ff
        /*01c0*/ 	.word	0x00000050
        /*01c4*/ 	.short	0x0100
        /*01c6*/ 	.byte	0x08
	.zero		1


	//   ....[21]....
        /*01c8*/ 	.word	0x000003d0
        /*01cc*/ 	.word	0x000000ff
        /*01d0*/ 	.word	0x000000b0
        /*01d4*/ 	.short	0x0100
        /*01d6*/ 	.byte	0x08
	.zero		1


	//   ....[22]....
        /*01d8*/ 	.word	0x000003e0
        /*01dc*/ 	.word	0x000000ff
        /*01e0*/ 	.word	0x00000058
        /*01e4*/ 	.short	0x0100
        /*01e6*/ 	.byte	0x08
	.zero		1


	//   ....[23]....
        /*01e8*/ 	.word	0x000003f0
        /*01ec*/ 	.word	0x000000ff
        /*01f0*/ 	.word	0x000000b8
        /*01f4*/ 	.short	0x0100
        /*01f6*/ 	.byte	0x08
	.zero		1


	//   ....[24]....
        /*01f8*/ 	.word	0x00000870
        /*01fc*/ 	.word	0x000000ff
        /*0200*/ 	.word	0x000000d0
        /*0204*/ 	.short	0x0100
        /*0206*/ 	.byte	0x06
	.zero		1


	//   ....[25]....
        /*0208*/ 	.word	0x000008e0
        /*020c*/ 	.word	0x000000ff
        /*0210*/ 	.word	0x000000d8
        /*0214*/ 	.short	0x0100
        /*0216*/ 	.byte	0x06
	.zero		1


	//   ....[26]....
        /*0218*/ 	.word	0x00001810
        /*021c*/ 	.word	0x000000ff
        /*0220*/ 	.word	0x00000000
        /*0224*/ 	.short	0x010a
        /*0226*/ 	.byte	0x0b
	.zero		1


	//   ....[27]....
        /*0228*/ 	.word	0x00001900
        /*022c*/ 	.word	0x000000ff
        /*0230*/ 	.word	0x00000000
        /*0234*/ 	.short	0x010a
        /*0236*/ 	.byte	0x0b
	.zero		1


	//   ....[28]....
        /*0238*/ 	.word	0x00001d50
        /*023c*/ 	.word	0x0000004a
        /*0240*/ 	.word	0x00000000
        /*0244*/ 	.short	0x0101
        /*0246*/ 	.byte	0x3f
	.zero		1


	//   ....[29]....
        /*0248*/ 	.word	0x00005940
        /*024c*/ 	.word	0x00000014
        /*0250*/ 	.word	0x00000060
        /*0254*/ 	.short	0x010a
        /*0256*/ 	.byte	0x3f
	.zero		1


	//   ....[30]....
        /*0258*/ 	.word	0x00005d60
        /*025c*/ 	.word	0x00000008
        /*0260*/ 	.word	0x000000d8
        /*0264*/ 	.short	0x0101
        /*0266*/ 	.byte	0x3f
	.zero		1


	//   ....[31]....
        /*0268*/ 	.word	0x00006490
        /*026c*/ 	.word	0x00000006
        /*0270*/ 	.word	0x00000000
        /*0274*/ 	.short	0x010a
        /*0276*/ 	.byte	0x3f
	.zero		1


	//   ....[32]....
        /*0278*/ 	.word	0x00006510
        /*027c*/ 	.word	0x00000007
        /*0280*/ 	.word	0x00000000
        /*0284*/ 	.short	0x010a
        /*0286*/ 	.byte	0x3f
	.zero		1


	//   ....[33]....
        /*0288*/ 	.word	0x000065a0
        /*028c*/ 	.word	0x00000006
        /*0290*/ 	.word	0x00000000
        /*0294*/ 	.short	0x010a
        /*0296*/ 	.byte	0x3f
	.zero		1


	//   ....[34]....
        /*0298*/ 	.word	0x00006630
        /*029c*/ 	.word	0x00000009
        /*02a0*/ 	.word	0x00000000
        /*02a4*/ 	.short	0x010a
        /*02a6*/ 	.byte	0x3f
	.zero		1


	//   ....[35]....
        /*02a8*/ 	.word	0x000066c0
        /*02ac*/ 	.word	0x00000006
        /*02b0*/ 	.word	0x00000000
        /*02b4*/ 	.short	0x010a
        /*02b6*/ 	.byte	0x3f
	.zero		1


	//   ....[36]....
        /*02b8*/ 	.word	0x00006750
        /*02bc*/ 	.word	0x00000009
        /*02c0*/ 	.word	0x00000000
        /*02c4*/ 	.short	0x010a
        /*02c6*/ 	.byte	0x3f
	.zero		1


	//   ....[37]....
        /*02c8*/ 	.word	0x000067e0
        /*02cc*/ 	.word	0x00000006
        /*02d0*/ 	.word	0x00000000
        /*02d4*/ 	.short	0x010a
        /*02d6*/ 	.byte	0x3f
	.zero		1


	//   ....[38]....
        /*02d8*/ 	.word	0x00006870
        /*02dc*/ 	.word	0x00000009
        /*02e0*/ 	.word	0x00000000
        /*02e4*/ 	.short	0x010a
        /*02e6*/ 	.byte	0x3f
	.zero		1


	//   ....[39]....
        /*02e8*/ 	.word	0x00006900
        /*02ec*/ 	.word	0x00000006
        /*02f0*/ 	.word	0x00000000
        /*02f4*/ 	.short	0x010a
        /*02f6*/ 	.byte	0x3f
	.zero		1


	//   ....[40]....
        /*02f8*/ 	.word	0x00006990
        /*02fc*/ 	.word	0x00000009
        /*0300*/ 	.word	0x00000000
        /*0304*/ 	.short	0x010a
        /*0306*/ 	.byte	0x3f
	.zero		1


	//   ....[41]....
        /*0308*/ 	.word	0x00006a20
        /*030c*/ 	.word	0x00000006
        /*0310*/ 	.word	0x00000000
        /*0314*/ 	.short	0x010a
        /*0316*/ 	.byte	0x3f
	.zero		1


	//   ....[42]....
        /*0318*/ 	.word	0x00006ab0
        /*031c*/ 	.word	0x00000003
        /*0320*/ 	.word	0x00000000
        /*0324*/ 	.short	0x010a
        /*0326*/ 	.byte	0x3f
	.zero		1


	//   ....[43]....
        /*0328*/ 	.word	0x00006b20
        /*032c*/ 	.word	0x0000004a
        /*0330*/ 	.word	0x00000000
        /*0334*/ 	.short	0x010a
        /*0336*/ 	.byte	0x3f
	.zero		1


	//   ....[44]....
        /*0338*/ 	.word	0x00006bf0
        /*033c*/ 	.word	0x00000014
        /*0340*/ 	.word	0x00000060
        /*0344*/ 	.short	0x010a
        /*0346*/ 	.byte	0x3f
	.zero		1


	//   ....[45]....
        /*0348*/ 	.word	0x00006cc0
        /*034c*/ 	.word	0x00000006
        /*0350*/ 	.word	0x00000000
        /*0354*/ 	.short	0x010a
        /*0356*/ 	.byte	0x3f
	.zero		1


	//   ....[46]....
        /*0358*/ 	.word	0x00006d10
        /*035c*/ 	.word	0x00000007
        /*0360*/ 	.word	0x00000000
        /*0364*/ 	.short	0x010a
        /*0366*/ 	.byte	0x3f
	.zero		1


	//   ....[47]....
        /*0368*/ 	.word	0x00006d60
        /*036c*/ 	.word	0x00000006
        /*0370*/ 	.word	0x00000000
        /*0374*/ 	.short	0x010a
        /*0376*/ 	.byte	0x3f
	.zero		1


	//   ....[48]....
        /*0378*/ 	.word	0x00006db0
        /*037c*/ 	.word	0x00000009
        /*0380*/ 	.word	0x00000000
        /*0384*/ 	.short	0x010a
        /*0386*/ 	.byte	0x3f
	.zero		1


	//   ....[49]....
        /*0388*/ 	.word	0x00006e00
        /*038c*/ 	.word	0x00000006
        /*0390*/ 	.word	0x00000000
        /*0394*/ 	.short	0x010a
        /*0396*/ 	.byte	0x3f
	.zero		1


	//   ....[50]....
        /*0398*/ 	.word	0x00006e50
        /*039c*/ 	.word	0x00000009
        /*03a0*/ 	.word	0x00000000
        /*03a4*/ 	.short	0x010a
        /*03a6*/ 	.byte	0x3f
	.zero		1


	//   ....[51]....
        /*03a8*/ 	.word	0x00006ea0
        /*03ac*/ 	.word	0x00000006
        /*03b0*/ 	.word	0x00000000
        /*03b4*/ 	.short	0x010a
        /*03b6*/ 	.byte	0x3f
	.zero		1


	//   ....[52]....
        /*03b8*/ 	.word	0x00006ef0
        /*03bc*/ 	.word	0x00000009
        /*03c0*/ 	.word	0x00000000
        /*03c4*/ 	.short	0x010a
        /*03c6*/ 	.byte	0x3f
	.zero		1


	//   ....[53]....
        /*03c8*/ 	.word	0x00006f40
        /*03cc*/ 	.word	0x00000006
        /*03d0*/ 	.word	0x00000000
        /*03d4*/ 	.short	0x010a
        /*03d6*/ 	.byte	0x3f
	.zero		1


	//   ....[54]....
        /*03d8*/ 	.word	0x00006f90
        /*03dc*/ 	.word	0x00000009
        /*03e0*/ 	.word	0x00000000
        /*03e4*/ 	.short	0x010a
        /*03e6*/ 	.byte	0x3f
	.zero		1


	//   ....[55]....
        /*03e8*/ 	.word	0x00006fe0
        /*03ec*/ 	.word	0x00000006
        /*03f0*/ 	.word	0x00000000
        /*03f4*/ 	.short	0x010a
        /*03f6*/ 	.byte	0x3f
	.zero		1


	//----- nvinfo : EIATTR_NUM_MBARRIERS
	.align		4
.L_28:
        /*03f8*/ 	.byte	0x03, 0x38
        /*03fa*/ 	.short	0x001a


	//----- nvinfo : EIATTR_EXIT_INSTR_OFFSETS
	.align		4
        /*03fc*/ 	.byte	0x04, 0x1c
        /*03fe*/ 	.short	(.L_30 - .L_29)


	//   ....[0]....
.L_29:
        /*0400*/ 	.word	0x00000aa0


	//   ....[1]....
        /*0404*/ 	.word	0x00001290


	//   ....[2]....
        /*0408*/ 	.word	0x00005040


	//   ....[3]....
        /*040c*/ 	.word	0x000055a0


	//   ....[4]....
        /*0410*/ 	.word	0x00006b00


	//----- nvinfo : EIATTR_MAX_THREADS
	.align		4
.L_30:
        /*0414*/ 	.byte	0x04, 0x05
        /*0416*/ 	.short	(.L_32 - .L_31)
.L_31:
        /*0418*/ 	.word	0x00000180
        /*041c*/ 	.word	0x00000001
        /*0420*/ 	.word	0x00000001


	//----- nvinfo : EIATTR_CRS_STACK_SIZE
	.align		4
.L_32:
        /*0424*/ 	.byte	0x04, 0x1e
        /*0426*/ 	.short	(.L_34 - .L_33)
.L_33:
        /*0428*/ 	.word	0x00000000


	//----- nvinfo : EIATTR_CBANK_PARAM_SIZE
	.align		4
.L_34:
        /*042c*/ 	.byte	0x03, 0x19
        /*042e*/ 	.short	0x0570


	//----- nvinfo : EIATTR_PARAM_CBANK
	.align		4
        /*0430*/ 	.byte	0x04, 0x0a
        /*0432*/ 	.short	(.L_36 - .L_35)
	.align		4
.L_35:
        /*0434*/ 	.word	index@(.nv.constant0._ZN7cutlass13device_kernelINS_4gemm6kernel13GemmUniversalIN4cute5tupleIJiiiiEEENS1_10collective13CollectiveMmaINS1_43MainloopSm90TmaGmmaWarpSpecializedSparseFP8ILi12ENS5_IJNS4_1CILi2EEENSA_ILi1EEESC_EEENS1_35KernelTmaWarpSpecializedCooperativeEEENS5_IJNSA_ILi128EEENSA_ILi64EEESG_EEENS_12float_e4m3_tENS5_IJNS4_6LayoutINS5_IJiNS5_IJSB_iEEEiEEENS5_IJlNS5_IJSC_SB_EEElEEEEENSK_INS5_IJNS5_IJSH_iEEENS5_IJSG_iEEEiEEENS5_IJNS5_IJSG_NSA_ILi8192EEEEEENS5_IJSC_lEEElEEEEEEEESJ_NS5_IJlSC_lEEENS4_8TiledMMAINS4_8MMA_AtomIJNS4_4SM904GMMA6SPARSE31GMMA_64x64x64_F32E4M3E4M3_SS_TNILNS13_7ScaleInE1ELS16_1ELNS13_9SparseSelE0EEEEEENSK_ISD_NS5_IJSC_NSA_ILi0EEES1A_EEEEENS5_IJNS4_10UnderscoreES1D_S1D_EEEEENS4_13SM90_TMA_LOADENS4_14ComposedLayoutINS4_7SwizzleILi2ELi4ELi3EEENS4_25smem_sparse_ptr_flag_bitsILi2ELi8EEENSK_INS5_IJNS5_IJSC_NSA_ILi8EEEEEENS5_IJSB_SH_EEEEEENS5_IJNS5_IJS1A_SG_EEESN_EEEEEEEvNS4_8identityENS4_23SM90_TMA_LOAD_MULTICASTENS1H_INS1I_ILi3ELi4ELi3EEENS4_18smem_ptr_flag_bitsILi8EEENSK_INS5_IJS1M_SG_EEENS5_IJSG_SC_EEEEEEEvS1U_EENS_8epilogue10collective6detail29Sm90TmaWarpSpecializedAdapterINS25_15DefaultEpilogueIfNS5_IJSC_llEEES29_NS24_6thread17LinearCombinationIfLi1EffLNS2A_9ScaleType4KindE0ELNS_15FloatRoundStyleE2EfEENS1_15EpilogueDefaultEEEEEvvEEEEvNT_6ParamsE)
        /*0438*/ 	.short	0x0210
        /*043a*/ 	.short	0x0570


	//----- nvinfo : EIATTR_SW_WAR
	.align		4
.L_36:
        /*043c*/ 	.byte	0x04, 0x36
        /*043e*/ 	.short	(.L_38 - .L_37)
.L_37:
        /*0440*/ 	.word	0x00000008
.L_38:


//--------------------- .nv.callgraph             --------------------------
	.section	.nv.callgraph,"",@"SHT_CUDA_CALLGRAPH"
	.align	4
	.sectionentsize	8
	.align		4
        /*0000*/ 	.word	0x00000000
	.align		4
        /*0004*/ 	.word	0xffffffff
	.align		4
        /*0008*/ 	.word	0x00000000
	.align		4
        /*000c*/ 	.word	0xfffffffe
	.align		4
        /*0010*/ 	.word	0x00000000
	.align		4
        /*0014*/ 	.word	0xfffffffd
	.align		4
        /*0018*/ 	.word	0x00000000
	.align		4
        /*001c*/ 	.word	0xfffffffc


//--------------------- .nv.constant4             --------------------------
	.section	.nv.constant4,"a",@progbits
	.align	8
	.align		8
.nv.constant4:
        /*0000*/ 	.dword	_ZN39_INTERNAL_d300e48a_4_k_cu_ff8be464_29394cuda3std3__45__cpo5beginE
	.align		8
        /*0008*/ 	.dword	_ZN39_INTERNAL_d300e48a_4_k_cu_ff8be464_29394cuda3std3__45__cpo3endE
	.align		8
        /*0010*/ 	.dword	_ZN39_INTERNAL_d300e48a_4_k_cu_ff8be464_29394cuda3std3__45__cpo6cbeginE
	.align		8
        /*0018*/ 	.dword	_ZN39_INTERNAL_d300e48a_4_k_cu_ff8be464_29394cuda3std3__45__cpo4cendE
	.align		8
        /*0020*/ 	.dword	_ZN39_INTERNAL_d300e48a_4_k_cu_ff8be464_29394cuda3std3__441_GLOBAL__N__d300e48a_4_k_cu_ff8be464_29396ignoreE
	.align		8
        /*0028*/ 	.dword	_ZN39_INTERNAL_d300e48a_4_k_cu_ff8be464_29394cuda3std3__419piecewise_constructE
	.align		8
        /*0030*/ 	.dword	_ZN39_INTERNAL_d300e48a_4_k_cu_ff8be464_29394cuda3std3__48in_placeE
	.align		8
        /*0038*/ 	.dword	_ZN39_INTERNAL_d300e48a_4_k_cu_ff8be464_29394cuda3std6ranges3__45__cpo4swapE
	.align		8
        /*0040*/ 	.dword	_ZN39_INTERNAL_d300e48a_4_k_cu_ff8be464_29394cuda3std6ranges3__45__cpo9iter_moveE
	.align		8
        /*0048*/ 	.dword	_ZN39_INTERNAL_d300e48a_4_k_cu_ff8be464_29394cute7productE
	.align		8
        /*0050*/ 	.dword	_ZN39_INTERNAL_d300e48a_4_k_cu_ff8be464_29394cute1_E


//--------------------- .text._ZN7cutlass13device_kernelINS_4gemm6kernel13GemmUniversalIN4cute5tupleIJiiiiEEENS1_10collective13CollectiveMmaINS1_43MainloopSm90TmaGmmaWarpSpecializedSparseFP8ILi12ENS5_IJNS4_1CILi2EEENSA_ILi1EEESC_EEENS1_35KernelTmaWarpSpecializedCooperativeEEENS5_IJNSA_ILi128EEENSA_ILi64EEESG_EEENS_12float_e4m3_tENS5_IJNS4_6LayoutINS5_IJiNS5_IJSB_iEEEiEEENS5_IJlNS5_IJSC_SB_EEElEEEEENSK_INS5_IJNS5_IJSH_iEEENS5_IJSG_iEEEiEEENS5_IJNS5_IJSG_NSA_ILi8192EEEEEENS5_IJSC_lEEElEEEEEEEESJ_NS5_IJlSC_lEEENS4_8TiledMMAINS4_8MMA_AtomIJNS4_4SM904GMMA6SPARSE31GMMA_64x64x64_F32E4M3E4M3_SS_TNILNS13_7ScaleInE1ELS16_1ELNS13_9SparseSelE0EEEEEENSK_ISD_NS5_IJSC_NSA_ILi0EEES1A_EEEEENS5_IJNS4_10UnderscoreES1D_S1D_EEEEENS4_13SM90_TMA_LOADENS4_14ComposedLayoutINS4_7SwizzleILi2ELi4ELi3EEENS4_25smem_sparse_ptr_flag_bitsILi2ELi8EEENSK_INS5_IJNS5_IJSC_NSA_ILi8EEEEEENS5_IJSB_SH_EEEEEENS5_IJNS5_IJS1A_SG_EEESN_EEEEEEEvNS4_8identityENS4_23SM90_TMA_LOAD_MULTICASTENS1H_INS1I_ILi3ELi4ELi3EEENS4_18smem_ptr_flag_bitsILi8EEENSK_INS5_IJS1M_SG_EEENS5_IJSG_SC_EEEEEEEvS1U_EENS_8epilogue10collective6detail29Sm90TmaWarpSpecializedAdapterINS25_15DefaultEpilogueIfNS5_IJSC_llEEES29_NS24_6thread17LinearCombinationIfLi1EffLNS2A_9ScaleType4KindE0ELNS_15FloatRoundStyleE2EfEENS1_15EpilogueDefaultEEEEEvvEEEEvNT_6ParamsE --------------------------
	.section	.text._ZN7cutlass13device_kernelINS_4gemm6kernel13GemmUniversalIN4cute5tupleIJiiiiEEENS1_10collective13CollectiveMmaINS1_43MainloopSm90TmaGmmaWarpSpecializedSparseFP8ILi12ENS5_IJNS4_1CILi2EEENSA_ILi1EEESC_EEENS1_35KernelTmaWarpSpecializedCooperativeEEENS5_IJNSA_ILi128EEENSA_ILi64EEESG_EEENS_12float_e4m3_tENS5_IJNS4_6LayoutINS5_IJiNS5_IJSB_iEEEiEEENS5_IJlNS5_IJSC_SB_EEElEEEEENSK_INS5_IJNS5_IJSH_iEEENS5_IJSG_iEEEiEEENS5_IJNS5_IJSG_NSA_ILi8192EEEEEENS5_IJSC_lEEElEEEEEEEESJ_NS5_IJlSC_lEEENS4_8TiledMMAINS4_8MMA_AtomIJNS4_4SM904GMMA6SPARSE31GMMA_64x64x64_F32E4M3E4M3_SS_TNILNS13_7ScaleInE1ELS16_1ELNS13_9SparseSelE0EEEEEENSK_ISD_NS5_IJSC_NSA_ILi0EEES1A_EEEEENS5_IJNS4_10UnderscoreES1D_S1D_EEEEENS4_13SM90_TMA_LOADENS4_14ComposedLayoutINS4_7SwizzleILi2ELi4ELi3EEENS4_25smem_sparse_ptr_flag_bitsILi2ELi8EEENSK_INS5_IJNS5_IJSC_NSA_ILi8EEEEEENS5_IJSB_SH_EEEEEENS5_IJNS5_IJS1A_SG_EEESN_EEEEEEEvNS4_8identityENS4_23SM90_TMA_LOAD_MULTICASTENS1H_INS1I_ILi3ELi4ELi3EEENS4_18smem_ptr_flag_bitsILi8EEENSK_INS5_IJS1M_SG_EEENS5_IJSG_SC_EEEEEEEvS1U_EENS_8epilogue10collective6detail29Sm90TmaWarpSpecializedAdapterINS25_15DefaultEpilogueIfNS5_IJSC_llEEES29_NS24_6thread17LinearCombinationIfLi1EffLNS2A_9ScaleType4KindE0ELNS_15FloatRoundStyleE2EfEENS1_15EpilogueDefaultEEEEEvvEEEEvNT_6ParamsE,"ax",@progbits
	.align	128
.text._ZN7cutlass13device_kernelINS_4gemm6kernel13GemmUniversalIN4cute5tupleIJiiiiEEENS1_10collective13CollectiveMmaINS1_43MainloopSm90TmaGmmaWarpSpecializedSparseFP8ILi12ENS5_IJNS4_1CILi2EEENSA_ILi1EEESC_EEENS1_35KernelTmaWarpSpecializedCooperativeEEENS5_IJNSA_ILi128EEENSA_ILi64EEESG_EEENS_12float_e4m3_tENS5_IJNS4_6LayoutINS5_IJiNS5_IJSB_iEEEiEEENS5_IJlNS5_IJSC_SB_EEElEEEEENSK_INS5_IJNS5_IJSH_iEEENS5_IJSG_iEEEiEEENS5_IJNS5_IJSG_NSA_ILi8192EEEEEENS5_IJSC_lEEElEEEEEEEESJ_NS5_IJlSC_lEEENS4_8TiledMMAINS4_8MMA_AtomIJNS4_4SM904GMMA6SPARSE31GMMA_64x64x64_F32E4M3E4M3_SS_TNILNS13_7ScaleInE1ELS16_1ELNS13_9SparseSelE0EEEEEENSK_ISD_NS5_IJSC_NSA_ILi0EEES1A_EEEEENS5_IJNS4_10UnderscoreES1D_S1D_EEEEENS4_13SM90_TMA_LOADENS4_14ComposedLayoutINS4_7SwizzleILi2ELi4ELi3EEENS4_25smem_sparse_ptr_flag_bitsILi2ELi8EEENSK_INS5_IJNS5_IJSC_NSA_ILi8EEEEEENS5_IJSB_SH_EEEEEENS5_IJNS5_IJS1A_SG_EEESN_EEEEEEEvNS4_8identityENS4_23SM90_TMA_LOAD_MULTICASTENS1H_INS1I_ILi3ELi4ELi3EEENS4_18smem_ptr_flag_bitsILi8EEENSK_INS5_IJS1M_SG_EEENS5_IJSG_SC_EEEEEEEvS1U_EENS_8epilogue10collective6detail29Sm90TmaWarpSpecializedAdapterINS25_15DefaultEpilogueIfNS5_IJSC_llEEES29_NS24_6thread17LinearCombinationIfLi1EffLNS2A_9ScaleType4KindE0ELNS_15FloatRoundStyleE2EfEENS1_15EpilogueDefaultEEEEEvvEEEEvNT_6ParamsE:
        .type           _ZN7cutlass13device_kernelINS_4gemm6kernel13GemmUniversalIN4cute5tupleIJiiiiEEENS1_10collective13CollectiveMmaINS1_43MainloopSm90TmaGmmaWarpSpecializedSparseFP8ILi12ENS5_IJNS4_1CILi2EEENSA_ILi1EEESC_EEENS1_35KernelTmaWarpSpecializedCooperativeEEENS5_IJNSA_ILi128EEENSA_ILi64EEESG_EEENS_12float_e4m3_tENS5_IJNS4_6LayoutINS5_IJiNS5_IJSB_iEEEiEEENS5_IJlNS5_IJSC_SB_EEElEEEEENSK_INS5_IJNS5_IJSH_iEEENS5_IJSG_iEEEiEEENS5_IJNS5_IJSG_NSA_ILi8192EEEEEENS5_IJSC_lEEElEEEEEEEESJ_NS5_IJlSC_lEEENS4_8TiledMMAINS4_8MMA_AtomIJNS4_4SM904GMMA6SPARSE31GMMA_64x64x64_F32E4M3E4M3_SS_TNILNS13_7ScaleInE1ELS16_1ELNS13_9SparseSelE0EEEEEENSK_ISD_NS5_IJSC_NSA_ILi0EEES1A_EEEEENS5_IJNS4_10UnderscoreES1D_S1D_EEEEENS4_13SM90_TMA_LOADENS4_14ComposedLayoutINS4_7SwizzleILi2ELi4ELi3EEENS4_25smem_sparse_ptr_flag_bitsILi2ELi8EEENSK_INS5_IJNS5_IJSC_NSA_ILi8EEEEEENS5_IJSB_SH_EEEEEENS5_IJNS5_IJS1A_SG_EEESN_EEEEEEEvNS4_8identityENS4_23SM90_TMA_LOAD_MULTICASTENS1H_INS1I_ILi3ELi4ELi3EEENS4_18smem_ptr_flag_bitsILi8EEENSK_INS5_IJS1M_SG_EEENS5_IJSG_SC_EEEEEEEvS1U_EENS_8epilogue10collective6detail29Sm90TmaWarpSpecializedAdapterINS25_15DefaultEpilogueIfNS5_IJSC_llEEES29_NS24_6thread17LinearCombinationIfLi1EffLNS2A_9ScaleType4KindE0ELNS_15FloatRoundStyleE2EfEENS1_15EpilogueDefaultEEEEEvvEEEEvNT_6ParamsE,@function
        .size           _ZN7cutlass13device_kernelINS_4gemm6kernel13GemmUniversalIN4cute5tupleIJiiiiEEENS1_10collective13CollectiveMmaINS1_43MainloopSm90TmaGmmaWarpSpecializedSparseFP8ILi12ENS5_IJNS4_1CILi2EEENSA_ILi1EEESC_EEENS1_35KernelTmaWarpSpecializedCooperativeEEENS5_IJNSA_ILi128EEENSA_ILi64EEESG_EEENS_12float_e4m3_tENS5_IJNS4_6LayoutINS5_IJiNS5_IJSB_iEEEiEEENS5_IJlNS5_IJSC_SB_EEElEEEEENSK_INS5_IJNS5_IJSH_iEEENS5_IJSG_iEEEiEEENS5_IJNS5_IJSG_NSA_ILi8192EEEEEENS5_IJSC_lEEElEEEEEEEESJ_NS5_IJlSC_lEEENS4_8TiledMMAINS4_8MMA_AtomIJNS4_4SM904GMMA6SPARSE31GMMA_64x64x64_F32E4M3E4M3_SS_TNILNS13_7ScaleInE1ELS16_1ELNS13_9SparseSelE0EEEEEENSK_ISD_NS5_IJSC_NSA_ILi0EEES1A_EEEEENS5_IJNS4_10UnderscoreES1D_S1D_EEEEENS4_13SM90_TMA_LOADENS4_14ComposedLayoutINS4_7SwizzleILi2ELi4ELi3EEENS4_25smem_sparse_ptr_flag_bitsILi2ELi8EEENSK_INS5_IJNS5_IJSC_NSA_ILi8EEEEEENS5_IJSB_SH_EEEEEENS5_IJNS5_IJS1A_SG_EEESN_EEEEEEEvNS4_8identityENS4_23SM90_TMA_LOAD_MULTICASTENS1H_INS1I_ILi3ELi4ELi3EEENS4_18smem_ptr_flag_bitsILi8EEENSK_INS5_IJS1M_SG_EEENS5_IJSG_SC_EEEEEEEvS1U_EENS_8epilogue10collective6detail29Sm90TmaWarpSpecializedAdapterINS25_15DefaultEpilogueIfNS5_IJSC_llEEES29_NS24_6thread17LinearCombinationIfLi1EffLNS2A_9ScaleType4KindE0ELNS_15FloatRoundStyleE2EfEENS1_15EpilogueDefaultEEEEEvvEEEEvNT_6ParamsE,(.L_x_143 - _ZN7cutlass13device_kernelINS_4gemm6kernel13GemmUniversalIN4cute5tupleIJiiiiEEENS1_10collective13CollectiveMmaINS1_43MainloopSm90TmaGmmaWarpSpecializedSparseFP8ILi12ENS5_IJNS4_1CILi2EEENSA_ILi1EEESC_EEENS1_35KernelTmaWarpSpecializedCooperativeEEENS5_IJNSA_ILi128EEENSA_ILi64EEESG_EEENS_12float_e4m3_tENS5_IJNS4_6LayoutINS5_IJiNS5_IJSB_iEEEiEEENS5_IJlNS5_IJSC_SB_EEElEEEEENSK_INS5_IJNS5_IJSH_iEEENS5_IJSG_iEEEiEEENS5_IJNS5_IJSG_NSA_ILi8192EEEEEENS5_IJSC_lEEElEEEEEEEESJ_NS5_IJlSC_lEEENS4_8TiledMMAINS4_8MMA_AtomIJNS4_4SM904GMMA6SPARSE31GMMA_64x64x64_F32E4M3E4M3_SS_TNILNS13_7ScaleInE1ELS16_1ELNS13_9SparseSelE0EEEEEENSK_ISD_NS5_IJSC_NSA_ILi0EEES1A_EEEEENS5_IJNS4_10UnderscoreES1D_S1D_EEEEENS4_13SM90_TMA_LOADENS4_14ComposedLayoutINS4_7SwizzleILi2ELi4ELi3EEENS4_25smem_sparse_ptr_flag_bitsILi2ELi8EEENSK_INS5_IJNS5_IJSC_NSA_ILi8EEEEEENS5_IJSB_SH_EEEEEENS5_IJNS5_IJS1A_SG_EEESN_EEEEEEEvNS4_8identityENS4_23SM90_TMA_LOAD_MULTICASTENS1H_INS1I_ILi3ELi4ELi3EEENS4_18smem_ptr_flag_bitsILi8EEENSK_INS5_IJS1M_SG_EEENS5_IJSG_SC_EEEEEEEvS1U_EENS_8epilogue10collective6detail29Sm90TmaWarpSpecializedAdapterINS25_15DefaultEpilogueIfNS5_IJSC_llEEES29_NS24_6thread17LinearCombinationIfLi1EffLNS2A_9ScaleType4KindE0ELNS_15FloatRoundStyleE2EfEENS1_15EpilogueDefaultEEEEEvvEEEEvNT_6ParamsE)
        .other          _ZN7cutlass13device_kernelINS_4gemm6kernel13GemmUniversalIN4cute5tupleIJiiiiEEENS1_10collective13CollectiveMmaINS1_43MainloopSm90TmaGmmaWarpSpecializedSparseFP8ILi12ENS5_IJNS4_1CILi2EEENSA_ILi1EEESC_EEENS1_35KernelTmaWarpSpecializedCooperativeEEENS5_IJNSA_ILi128EEENSA_ILi64EEESG_EEENS_12float_e4m3_tENS5_IJNS4_6LayoutINS5_IJiNS5_IJSB_iEEEiEEENS5_IJlNS5_IJSC_SB_EEElEEEEENSK_INS5_IJNS5_IJSH_iEEENS5_IJSG_iEEEiEEENS5_IJNS5_IJSG_NSA_ILi8192EEEEEENS5_IJSC_lEEElEEEEEEEESJ_NS5_IJlSC_lEEENS4_8TiledMMAINS4_8MMA_AtomIJNS4_4SM904GMMA6SPARSE31GMMA_64x64x64_F32E4M3E4M3_SS_TNILNS13_7ScaleInE1ELS16_1ELNS13_9SparseSelE0EEEEEENSK_ISD_NS5_IJSC_NSA_ILi0EEES1A_EEEEENS5_IJNS4_10UnderscoreES1D_S1D_EEEEENS4_13SM90_TMA_LOADENS4_14ComposedLayoutINS4_7SwizzleILi2ELi4ELi3EEENS4_25smem_sparse_ptr_flag_bitsILi2ELi8EEENSK_INS5_IJNS5_IJSC_NSA_ILi8EEEEEENS5_IJSB_SH_EEEEEENS5_IJNS5_IJS1A_SG_EEESN_EEEEEEEvNS4_8identityENS4_23SM90_TMA_LOAD_MULTICASTENS1H_INS1I_ILi3ELi4ELi3EEENS4_18smem_ptr_flag_bitsILi8EEENSK_INS5_IJS1M_SG_EEENS5_IJSG_SC_EEEEEEEvS1U_EENS_8epilogue10collective6detail29Sm90TmaWarpSpecializedAdapterINS25_15DefaultEpilogueIfNS5_IJSC_llEEES29_NS24_6thread17LinearCombinationIfLi1EffLNS2A_9ScaleType4KindE0ELNS_15FloatRoundStyleE2EfEENS1_15EpilogueDefaultEEEEEvvEEEEvNT_6ParamsE,@"STO_CUDA_ENTRY STV_DEFAULT"
_ZN7cutlass13device_kernelINS_4gemm6kernel13GemmUniversalIN4cute5tupleIJiiiiEEENS1_10collective13CollectiveMmaINS1_43MainloopSm90TmaGmmaWarpSpecializedSparseFP8ILi12ENS5_IJNS4_1CILi2EEENSA_ILi1EEESC_EEENS1_35KernelTmaWarpSpecializedCooperativeEEENS5_IJNSA_ILi128EEENSA_ILi64EEESG_EEENS_12float_e4m3_tENS5_IJNS4_6LayoutINS5_IJiNS5_IJSB_iEEEiEEENS5_IJlNS5_IJSC_SB_EEElEEEEENSK_INS5_IJNS5_IJSH_iEEENS5_IJSG_iEEEiEEENS5_IJNS5_IJSG_NSA_ILi8192EEEEEENS5_IJSC_lEEElEEEEEEEESJ_NS5_IJlSC_lEEENS4_8TiledMMAINS4_8MMA_AtomIJNS4_4SM904GMMA6SPARSE31GMMA_64x64x64_F32E4M3E4M3_SS_TNILNS13_7ScaleInE1ELS16_1ELNS13_9SparseSelE0EEEEEENSK_ISD_NS5_IJSC_NSA_ILi0EEES1A_EEEEENS5_IJNS4_10UnderscoreES1D_S1D_EEEEENS4_13SM90_TMA_LOADENS4_14ComposedLayoutINS4_7SwizzleILi2ELi4ELi3EEENS4_25smem_sparse_ptr_flag_bitsILi2ELi8EEENSK_INS5_IJNS5_IJSC_NSA_ILi8EEEEEENS5_IJSB_SH_EEEEEENS5_IJNS5_IJS1A_SG_EEESN_EEEEEEEvNS4_8identityENS4_23SM90_TMA_LOAD_MULTICASTENS1H_INS1I_ILi3ELi4ELi3EEENS4_18smem_ptr_flag_bitsILi8EEENSK_INS5_IJS1M_SG_EEENS5_IJSG_SC_EEEEEEEvS1U_EENS_8epilogue10collective6detail29Sm90TmaWarpSpecializedAdapterINS25_15DefaultEpilogueIfNS5_IJSC_llEEES29_NS24_6thread17LinearCombinationIfLi1EffLNS2A_9ScaleType4KindE0ELNS_15FloatRoundStyleE2EfEENS1_15EpilogueDefaultEEEEEvvEEEEvNT_6ParamsE:
[----:B------:R-:W-:Y:S01]  /*0000*/  LDC R1, c[0x0][0x28] ;  /* 0x00000a00ff017b82 */ /* 0x000fe20000000800 */
[----:B------:R-:W0:Y:S01]  /*0010*/  S2R R0, SR_TID.X ;  /* 0x0000000000007919 */ /* 0x000e220000002100 */
[----:B------:R-:W-:Y:S01]  /*0020*/  ELECT P0, URZ, PT ;  /* 0x00000000003f782f */ /* 0x000fe20003800000 */
[----:B------:R-:W-:Y:S01]  /*0030*/  BSSY B0, `(.L_x_0) ;  /* 0x0000012000007945 */ /* 0x000fe20003800000 */
[--C-:B0-----:R-:W-:Y:S02]  /*0040*/  SHF.R.U32.HI R2, RZ, 0x5, R0.reuse ;  /* 0x00000005ff027819 */ /* 0x101fe40000011600 */
[----:B------:R-:W-:-:S03]  /*0050*/  SHF.R.U32.HI R8, RZ, 0x7, R0 ;  /* 0x00000007ff087819 */ /* 0x000fc60000011600 */
[----:B------:R-:W0:Y:S04]  /*0060*/  SHFL.IDX PT, R9, R2, RZ, 0x1f ;  /* 0x00001fff02097589 */ /* 0x000e2800000e0000 */
[----:B------:R1:W2:Y:S01]  /*0070*/  SHFL.IDX PT, R3, R8, RZ, 0x1f ;  /* 0x00001fff08037589 */ /* 0x0002a200000e0000 */
[----:B0-----:R-:W-:-:S13]  /*0080*/  ISETP.NE.OR P0, PT, R9, RZ, !P0 ;  /* 0x000000ff0900720c */ /* 0x001fda0004705670 */
[----:B-12---:R-:W-:Y:S05]  /*0090*/  @P0 BRA `(.L_x_1) ;  /* 0x00000000002c0947 */ /* 0x006fea0003800000 */
[----:B------:R-:W-:Y:S02]  /*00a0*/  ULDC.64 UR4, c[0x0][0x198] ;  /* 0x0000660000047ab9 */ /* 0x000fe40000000a00 */
[----:B------:R-:W-:Y:S02]  /*00b0*/  UIADD3 UR6, UP0, UR4, 0xf0, URZ ;  /* 0x000000f004067890 */ /* 0x000fe4000ff1e03f */
[----:B------:R-:W-:Y:S02]  /*00c0*/  UIADD3 UR8, UP1, UR4, 0x1f0, URZ ;  /* 0x000001f004087890 */ /* 0x000fe4000ff3e03f */
[----:B------:R-:W-:Y:S02]  /*00d0*/  UIADD3 UR4, UP2, UR4, 0x2f0, URZ ;  /* 0x000002f004047890 */ /* 0x000fe4000ff5e03f */
[----:B------:R-:W-:Y:S02]  /*00e0*/  UIADD3.X UR7, URZ, UR5, URZ, UP0, !UPT ;  /* 0x000000053f077290 */ /* 0x000fe400087fe43f */
[----:B------:R-:W-:-:S02]  /*00f0*/  UIADD3.X UR9, URZ, UR5, URZ, UP1, !UPT ;  /* 0x000000053f097290 */ /* 0x000fc40008ffe43f */
[----:B------:R-:W-:-:S05]  /*0100*/  UIADD3.X UR5, URZ, UR5, URZ, UP2, !UPT ;  /* 0x000000053f057290 */ /* 0x000fca00097fe43f */
[----:B------:R0:W-:Y:S02]  /*0110*/  UTMACCTL.PF [UR6] ;  /* 0x00000000060079b9 */ /* 0x0001e40008040000 */
[----:B------:R0:W-:Y:S02]  /*0120*/  UTMACCTL.PF [UR8] ;  /* 0x00000000080079b9 */ /* 0x0001e40008040000 */
[----:B------:R0:W-:Y:S02]  /*0130*/  UTMACCTL.PF [UR4] ;  /* 0x00000000040079b9 */ /* 0x0001e40008040000 */
[----:B0-----:R-:W-:Y:S01]  /*0140*/  NOP ;  /* 0x0000000000007918 */ /* 0x001fe20000000000 */
.L_x_1:
[----:B------:R-:W-:Y:S05]  /*0150*/  BSYNC B0 ;  /* 0x0000000000007941 */ /* 0x000fea0003800000 */
.L_x_0:
[----:B------:R-:W0:Y:S02]  /*0160*/  SHFL.IDX PT, R4, R2, RZ, 0x1f ;  /* 0x00001fff02047589 */ /* 0x000e2400000e0000 */
[----:B0-----:R-:W-:-:S13]  /*0170*/  ISETP.NE.AND P0, PT, R4, RZ, PT ;  /* 0x000000ff0400720c */ /* 0x001fda0003f05270 */
[----:B------:R-:W-:Y:S05]  /*0180*/  @P0 BRA `(.L_x_2) ;  /* 0x0000000000a40947 */ /* 0x000fea0003800000 */
[----:B------:R-:W-:Y:S01]  /*0190*/  ELECT P0, URZ, PT ;  /* 0x00000000003f782f */ /* 0x000fe20003800000 */
[----:B------:R-:W-:-:S12]  /*01a0*/  BSSY B0, `(.L_x_2) ;  /* 0x0000027000007945 */ /* 0x000fd80003800000 */
[----:B------:R-:W-:Y:S05]  /*01b0*/  @!P0 BRA `(.L_x_3) ;  /* 0x0000000000948947 */ /* 0x000fea0003800000 */
[----:B------:R-:W0:Y:S01]  /*01c0*/  S2UR UR8, SR_CgaCtaId ;  /* 0x00000000000879c3 */ /* 0x000e220000008800 */
[----:B------:R-:W-:Y:S01]  /*01d0*/  UMOV UR4, 0x400 ;  /* 0x0000040000047882 */ /* 0x000fe20000000000 */
[----:B------:R-:W-:Y:S01]  /*01e0*/  UMOV UR5, 0x1 ;  /* 0x0000000100057882 */ /* 0x000fe20000000000 */
[----:B------:R-:W-:Y:S02]  /*01f0*/  UMOV UR6, 0x4 ;  /* 0x0000000400067882 */ /* 0x000fe40000000000 */
[----:B------:R-:W-:-:S04]  /*0200*/  UIADD3 UR6, -UR6, 0x100000, URZ ;  /* 0x0010000006067890 */ /* 0x000fc8000fffe13f */
[----:B------:R-:W-:Y:S02]  /*0210*/  USHF.L.U32 UR7, UR6, 0xb, URZ ;  /* 0x0000000b06077899 */ /* 0x000fe4000800063f */
[----:B------:R-:W-:Y:S02]  /*0220*/  USHF.L.U32 UR6, UR6, 0x1, URZ ;  /* 0x0000000106067899 */ /* 0x000fe4000800063f */
[----:B0-----:R-:W-:Y:S02]  /*0230*/  ULEA UR8, UR8, UR4, 0x18 ;  /* 0x0000000408087291 */ /* 0x001fe4000f8ec03f */
[----:B------:R-:W-:-:S04]  /*0240*/  UIADD3 UR4, -UR5, 0x100000, URZ ;  /* 0x0010000005047890 */ /* 0x000fc8000fffe13f */
[----:B------:R-:W-:Y:S02]  /*0250*/  USHF.L.U32 UR5, UR4, 0xb, URZ ;  /* 0x0000000b04057899 */ /* 0x000fe4000800063f */
[----:B------:R-:W-:Y:S01]  /*0260*/  USHF.L.U32 UR4, UR4, 0x1, URZ ;  /* 0x0000000104047899 */ /* 0x000fe2000800063f */
[----:B------:R-:W0:Y:S11]  /*0270*/  FENCE.VIEW.ASYNC.S ;  /* 0x00000000000073c6 */ /* 0x000e360000000000 */
[----:B0-----:R0:W1:Y:S01]  /*0280*/  SYNCS.EXCH.64 URZ, [UR8], UR4 ;  /* 0x00000004083f75b2 */ /* 0x0010620008000100 */
[----:B------:R0:W2:Y:S01]  /*0290*/  SYNCS.EXCH.64 URZ, [UR8+0x60], UR6 ;  /* 0x00006006083f75b2 */ /* 0x0000a20008000100 */
[----:B------:R0:W3:Y:S01]  /*02a0*/  SYNCS.EXCH.64 URZ, [UR8+0x8], UR4 ;  /* 0x00000804083f75b2 */ /* 0x0000e20008000100 */
[----:B------:R0:W4:Y:S01]  /*02b0*/  SYNCS.EXCH.64 URZ, [UR8+0x68], UR6 ;  /* 0x00006806083f75b2 */ /* 0x0001220008000100 */
[----:B------:R0:W0:Y:S01]  /*02c0*/  SYNCS.EXCH.64 URZ, [UR8+0x10], UR4 ;  /* 0x00001004083f75b2 */ /* 0x0000220008000100 */
        /* <DEDUP_REMOVED lines=19> */
[----:B-1----:R-:W-:Y:S01]  /*0400*/  NOP ;  /* 0x0000000000007918 */ /* 0x002fe20000000000 */
.L_x_3:
[----:B0-----:R-:W-:Y:S05]  /*0410*/  BSYNC B0 ;  /* 0x0000000000007941 */ /* 0x001fea0003800000 */
.L_x_2:
[----:B------:R-:W0:Y:S01]  /*0420*/  S2UR UR8, SR_CTAID.X ;  /* 0x00000000000879c3 */ /* 0x000e220000002500 */
[----:B------:R-:W-:Y:S01]  /*0430*/  SHF.R.S32.HI R5, RZ, 0x1f, R0 ;  /* 0x0000001fff057819 */ /* 0x000fe20000011400 */
[----:B------:R-:W1:Y:S01]  /*0440*/  SHFL.IDX PT, R2, R2, RZ, 0x1f ;  /* 0x00001fff02027589 */ /* 0x000e6200000e0000 */
[----:B------:R-:W-:Y:S02]  /*0450*/  ELECT P0, URZ, PT ;  /* 0x00000000003f782f */ /* 0x000fe40003800000 */
[----:B------:R-:W-:Y:S01]  /*0460*/  SHF.R.S32.HI R13, RZ, 0x1f, R4 ;  /* 0x0000001fff0d7819 */ /* 0x000fe20000011404 */
[----:B------:R-:W-:Y:S01]  /*0470*/  ULDC UR4, c[0x0][0x150] ;  /* 0x0000540000047ab9 */ /* 0x000fe20000000800 */
[----:B------:R-:W-:Y:S01]  /*0480*/  LEA.HI R5, R5, R0, RZ, 0x7 ;  /* 0x0000000005057211 */ /* 0x000fe200078f38ff */
[----:B------:R-:W5:Y:S01]  /*0490*/  S2R R10, SR_CTAID.Y ;  /* 0x00000000000a7919 */ /* 0x000f620000002600 */
[----:B------:R-:W2:Y:S01]  /*04a0*/  LDC R14, c[0x0][0x144] ;  /* 0x00005100ff0e7b82 */ /* 0x000ea20000000800 */
[----:B------:R-:W-:Y:S01]  /*04b0*/  LEA.HI R13, R13, R4, RZ, 0x2 ;  /* 0x000000040d0d7211 */ /* 0x000fe200078f10ff */
[----:B------:R-:W-:Y:S01]  /*04c0*/  VIADD R18, R3, 0xffffffff ;  /* 0xffffffff03127836 */ /* 0x000fe20000000000 */
[----:B------:R-:W-:Y:S01]  /*04d0*/  LOP3.LUT R5, R5, 0xffffff80, RZ, 0xc0, !PT ;  /* 0xffffff8005057812 */ /* 0x000fe200078ec0ff */
[----:B------:R-:W-:Y:S01]  /*04e0*/  NOP ;  /* 0x0000000000007918 */ /* 0x000fe20000000000 */
[----:B------:R-:W-:Y:S01]  /*04f0*/  LOP3.LUT R13, R13, 0x3ffffffc, RZ, 0xc0, !PT ;  /* 0x3ffffffc0d0d7812 */ /* 0x000fe200078ec0ff */
[----:B------:R-:W-:Y:S01]  /*0500*/  NOP ;  /* 0x0000000000007918 */ /* 0x000fe20000000000 */
[----:B------:R-:W-:Y:S01]  /*0510*/  ISETP.GE.U32.AND P5, PT, R18, 0x2, PT ;  /* 0x000000021200780c */ /* 0x000fe20003fa6070 */
[----:B------:R-:W-:Y:S01]  /*0520*/  IMAD.IADD R5, R0, 0x1, -R5 ;  /* 0x0000000100057824 */ /* 0x000fe200078e0a05 */
[----:B------:R-:W3:Y:S01]  /*0530*/  LDC R16, c[0x0][0x140] ;  /* 0x00005000ff107b82 */ /* 0x000ee20000000800 */
[----:B------:R-:W-:Y:S01]  /*0540*/  IMAD.IADD R4, R4, 0x1, -R13 ;  /* 0x0000000104047824 */ /* 0x000fe200078e0a0d */
[----:B------:R-:W-:-:S02]  /*0550*/  ISETP.NE.AND P2, PT, R3, RZ, PT ;  /* 0x000000ff0300720c */ /* 0x000fc40003f45270 */
[----:B------:R-:W-:Y:S02]  /*0560*/  SHF.R.S32.HI R6, RZ, 0x1f, R5 ;  /* 0x0000001fff067819 */ /* 0x000fe40000011405 */
[----:B------:R-:W-:Y:S02]  /*0570*/  LOP3.LUT P6, RZ, R5, 0x7, RZ, 0xc0, !PT ;  /* 0x0000000705ff7812 */ /* 0x000fe400078cc0ff */
[----:B0-----:R-:W-:Y:S02]  /*0580*/  I2FP.F32.U32 R7, UR8 ;  /* 0x0000000800077c45 */ /* 0x001fe40008201000 */
[----:B------:R-:W-:Y:S02]  /*0590*/  LEA.HI R6, R6, R5, RZ, 0x3 ;  /* 0x0000000506067211 */ /* 0x000fe400078f18ff */
[----:B-1----:R-:W-:Y:S01]  /*05a0*/  ISETP.NE.OR P0, PT, R2, RZ, !P0 ;  /* 0x000000ff0200720c */ /* 0x002fe20004705670 */
[----:B------:R-:W-:Y:S01]  /*05b0*/  FMUL R12, R7, UR4 ;  /* 0x00000004070c7c20 */ /* 0x000fe20008400000 */
[--C-:B------:R-:W-:Y:S01]  /*05c0*/  SHF.R.S32.HI R2, RZ, 0x3, R6.reuse ;  /* 0x00000003ff027819 */ /* 0x100fe20000011406 */
[----:B------:R-:W-:Y:S01]  /*05d0*/  ULDC UR4, c[0x0][0x154] ;  /* 0x0000550000047ab9 */ /* 0x000fe20000000800 */
[----:B------:R-:W-:-:S03]  /*05e0*/  SHF.R.S32.HI R7, RZ, 0x1f, R6 ;  /* 0x0000001fff077819 */ /* 0x000fc60000011406 */
[----:B------:R-:W0:Y:S01]  /*05f0*/  F2I.U32.TRUNC.NTZ R12, R12 ;  /* 0x0000000c000c7305 */ /* 0x000e22000020f000 */
[----:B------:R-:W-:Y:S02]  /*0600*/  LEA.HI R7, R7, R2, RZ, 0x2 ;  /* 0x0000000207077211 */ /* 0x000fe400078f10ff */
[----:B-----5:R-:W-:Y:S02]  /*0610*/  I2FP.F32.U32 R6, R10 ;  /* 0x0000000a00067245 */ /* 0x020fe40000201000 */
[----:B------:R-:W-:Y:S01]  /*0620*/  LOP3.LUT R7, R7, 0xfffffffc, RZ, 0xc0, !PT ;  /* 0xfffffffc07077812 */ /* 0x000fe200078ec0ff */
[----:B------:R-:W-:Y:S01]  /*0630*/  VOTEU.ALL UP0, P0 ;  /* 0x00000000003f7886 */ /* 0x000fe20000000000 */
[----:B---3--:R-:W-:Y:S01]  /*0640*/  ISETP.EQ.U32.AND P1, PT, R16, 0x1, PT ;  /* 0x000000011000780c */ /* 0x008fe20003f22070 */
[----:B------:R-:W-:Y:S01]  /*0650*/  FMUL R6, R6, UR4 ;  /* 0x0000000406067c20 */ /* 0x000fe20008400000 */
[----:B------:R-:W-:Y:S01]  /*0660*/  UMOV UR4, 0x20 ;  /* 0x0000002000047882 */ /* 0x000fe20000000000 */
[----:B------:R-:W-:Y:S01]  /*0670*/  IMAD.IADD R7, R2, 0x1, -R7 ;  /* 0x0000000102077824 */ /* 0x000fe200078e0a07 */
[----:B------:R-:W1:Y:S01]  /*0680*/  @!UP0 S2UR UR7, SR_CgaCtaId ;  /* 0x00000000000789c3 */ /* 0x000e620000008800 */
[----:B------:R-:W-:Y:S01]  /*0690*/  SHF.R.S32.HI R2, RZ, 0x1f, R9 ;  /* 0x0000001fff027819 */ /* 0x000fe20000011409 */
[----:B------:R-:W-:Y:S01]  /*06a0*/  @!UP0 UMOV UR6, 0x400 ;  /* 0x0000040000068882 */ /* 0x000fe20000000000 */
[----:B------:R-:W-:Y:S01]  /*06b0*/  IMAD R7, R4, 0x4, R7 ;  /* 0x0000000404077824 */ /* 0x000fe200078e0207 */
[----:B------:R-:W3:Y:S01]  /*06c0*/  F2I.U32.TRUNC.NTZ R6, R6 ;  /* 0x0000000600067305 */ /* 0x000ee2000020f000 */
[----:B0-----:R-:W-:Y:S01]  /*06d0*/  IMAD.MOV R13, RZ, RZ, -R12 ;  /* 0x000000ffff0d7224 */ /* 0x001fe200078e0a0c */
[----:B------:R-:W-:Y:S01]  /*06e0*/  LEA.HI R2, R2, R9, RZ, 0x2 ;  /* 0x0000000902027211 */ /* 0x000fe200078f10ff */
[----:B------:R-:W-:-:S04]  /*06f0*/  @!UP0 UIADD3 UR4, -UR4, 0x100000, URZ ;  /* 0x0010000004048890 */ /* 0x000fc8000fffe13f */
[----:B------:R-:W-:Y:S02]  /*0700*/  @!UP0 USHF.L.U32 UR5, UR4, 0xb, URZ ;  /* 0x0000000b04058899 */ /* 0x000fe4000800063f */
[----:B------:R-:W-:Y:S01]  /*0710*/  @!UP0 USHF.L.U32 UR4, UR4, 0x1, URZ ;  /* 0x0000000104048899 */ /* 0x000fe2000800063f */
[----:B------:R-:W-:Y:S01]  /*0720*/  LEA.HI R4, R7, R7, RZ, 0x1 ;  /* 0x0000000707047211 */ /* 0x000fe200078f08ff */
[----:B--2---:R-:W-:Y:S01]  /*0730*/  IMAD R12, R14, R13, UR8 ;  /* 0x000000080e0c7e24 */ /* 0x004fe2000f8e020d */
[----:B------:R-:W-:Y:S01]  /*0740*/  LOP3.LUT R2, R2, 0xfffffffc, RZ, 0xc0, !PT ;  /* 0xfffffffc02027812 */ /* 0x000fe200078ec0ff */
[----:B------:R-:W0:Y:S01]  /*0750*/  LDC R13, c[0x0][0x148] ;  /* 0x00005200ff0d7b82 */ /* 0x000e220000000800 */
[----:B------:R-:W-:Y:S01]  /*0760*/  LOP3.LUT R4, R4, 0xfffffffe, RZ, 0xc0, !PT ;  /* 0xfffffffe04047812 */ /* 0x000fe200078ec0ff */
[----:B------:R-:W-:Y:S02]  /*0770*/  VOTEU.ALL UP1, P0 ;  /* 0x00000000003f7886 */ /* 0x000fe40000020000 */
[----:B------:R-:W-:-:S02]  /*0780*/  IMAD.IADD R9, R9, 0x1, -R2 ;  /* 0x0000000109097824 */ /* 0x000fc400078e0a02 */
[C---:B------:R-:W-:Y:S02]  /*0790*/  IMAD.IADD R15, R7.reuse, 0x1, -R4 ;  /* 0x00000001070f7824 */ /* 0x040fe400078e0a04 */
[----:B------:R-:W-:Y:S01]  /*07a0*/  IMAD.SHL.U32 R4, R7, 0x4, RZ ;  /* 0x0000000407047824 */ /* 0x000fe200078e00ff */
[----:B------:R-:W-:Y:S01]  /*07b0*/  ISETP.NE.AND P4, PT, R9, 0x3, PT ;  /* 0x000000030900780c */ /* 0x000fe20003f85270 */
[----:B---3--:R-:W-:Y:S01]  /*07c0*/  IMAD.MOV R20, RZ, RZ, -R6 ;  /* 0x000000ffff147224 */ /* 0x008fe200078e0a06 */
[----:B------:R-:W-:Y:S01]  /*07d0*/  ISETP.NE.AND P3, PT, R15, R12, PT ;  /* 0x0000000c0f00720c */ /* 0x000fe20003f65270 */
[----:B------:R-:W-:Y:S01]  /*07e0*/  IMAD.MOV.U32 R6, RZ, RZ, 0x1 ;  /* 0x00000001ff067424 */ /* 0x000fe200078e00ff */
[----:B------:R-:W-:Y:S01]  /*07f0*/  LOP3.LUT R7, R7, 0xc, R4, 0x78, !PT ;  /* 0x0000000c07077812 */ /* 0x000fe200078e7804 */
[----:B-1----:R-:W-:Y:S01]  /*0800*/  @!UP0 ULEA UR6, UR7, UR6, 0x18 ;  /* 0x0000000607068291 */ /* 0x002fe2000f8ec03f */
[----:B------:R-:W-:Y:S01]  /*0810*/  VOTEU.ALL UP0, P0 ;  /* 0x00000000003f7886 */ /* 0x000fe20000000000 */
[----:B------:R-:W-:-:S04]  /*0820*/  ISETP.EQ.OR P0, PT, R9, RZ, !P4 ;  /* 0x000000ff0900720c */ /* 0x000fc80006702670 */
[----:B------:R-:W-:-:S04]  /*0830*/  ISETP.EQ.AND P0, PT, R3, RZ, P0 ;  /* 0x000000ff0300720c */ /* 0x000fc80000702270 */
[----:B------:R-:W-:Y:S01]  /*0840*/  @P3 LEA.HI R2, R7, R7, RZ, 0x1 ;  /* 0x0000000707023211 */ /* 0x000fe200078f08ff */
[----:B0-----:R-:W-:Y:S01]  /*0850*/  IMAD R15, R13, R20, R10 ;  /* 0x000000140d0f7224 */ /* 0x001fe200078e020a */
[----:B------:R-:W0:Y:S02]  /*0860*/  FENCE.VIEW.ASYNC.S ;  /* 0x00000000000073c6 */ /* 0x000e240000000000 */
[----:B0-----:R0:W1:Y:S01]  /*0870*/  @!UP0 SYNCS.EXCH.64 URZ, [UR6+0xd0], UR4 ;  /* 0x0000d004063f85b2 */ /* 0x0010620008000100 */
[----:B------:R-:W-:-:S04]  /*0880*/  @P3 SHF.R.S32.HI R2, RZ, 0x1, R2 ;  /* 0x00000001ff023819 */ /* 0x000fc80000011402 */
[----:B------:R-:W-:Y:S02]  /*0890*/  @P3 ISETP.NE.AND P4, PT, R2, R15, PT ;  /* 0x0000000f0200320c */ /* 0x000fe40003f85270 */
[----:B------:R-:W-:Y:S02]  /*08a0*/  SEL R2, RZ, 0x1, !P0 ;  /* 0x00000001ff027807 */ /* 0x000fe40004000000 */
[----:B------:R-:W-:Y:S02]  /*08b0*/  ISETP.LT.U32.AND P0, PT, R7, 0x2, !P6 ;  /* 0x000000020700780c */ /* 0x000fe40007701070 */
[----:B------:R-:W-:Y:S02]  /*08c0*/  SEL R2, R2, 0x2, P5 ;  /* 0x0000000202027807 */ /* 0x000fe40002800000 */
[----:B------:R-:W-:Y:S01]  /*08d0*/  SEL R3, RZ, 0x1, !P0 ;  /* 0x00000001ff037807 */ /* 0x000fe20004000000 */
[----:B------:R0:W2:Y:S01]  /*08e0*/  @!UP1 SYNCS.EXCH.64 URZ, [UR6+0xd8], UR4 ;  /* 0x0000d804063f95b2 */ /* 0x0000a20008000100 */
[----:B------:R-:W-:Y:S01]  /*08f0*/  @P3 SEL R6, RZ, 0x1, P4 ;  /* 0x00000001ff063807 */ /* 0x000fe20002000000 */
[----:B------:R-:W-:Y:S01]  /*0900*/  NOP ;  /* 0x0000000000007918 */ /* 0x000fe20000000000 */
[----:B------:R-:W-:Y:S05]  /*0910*/  @!P1 BRA `(.L_x_4) ;  /* 0x0000000000089947 */ /* 0x000fea0003800000 */
[----:B-12-4-:R-:W-:Y:S01]  /*0920*/  UCGABAR_ARV ;  /* 0x00000000000079c7 */ /* 0x016fe20008000000 */
[----:B------:R-:W-:Y:S05]  /*0930*/  BRA `(.L_x_5) ;  /* 0x0000000000047947 */ /* 0x000fea0003800000 */
.L_x_4:
[----:B-12-4-:R-:W-:Y:S01]  /*0940*/  NOP ;  /* 0x0000000000007918 */ /* 0x016fe20000000000 */
.L_x_5:
[----:B------:R-:W1:Y:S01]  /*0950*/  LDC R4, c[0x0][0x75c] ;  /* 0x0001d700ff047b82 */ /* 0x000e620000000800 */
[----:B------:R-:W-:Y:S01]  /*0960*/  IMAD.MOV.U32 R5, RZ, RZ, RZ ;  /* 0x000000ffff057224 */ /* 0x000fe200078e00ff */
[----:B-1----:R-:W-:Y:S01]  /*0970*/  ISETP.NE.AND P3, PT, R4, 0x1, PT ;  /* 0x000000010400780c */ /* 0x002fe20003f65270 */
[----:B------:R-:W-:-:S12]  /*0980*/  IMAD.U32 R4, RZ, RZ, UR8 ;  /* 0x00000008ff047e24 */ /* 0x000fd8000f8e00ff */
[----:B------:R-:W1:Y:S01]  /*0990*/  @P3 LDC R17, c[0x0][0x10] ;  /* 0x00000400ff113b82 */ /* 0x000e620000000800 */
[----:B------:R-:W-:Y:S02]  /*09a0*/  @P3 IMAD.MOV.U32 R11, RZ, RZ, RZ ;  /* 0x000000ffff0b3224 */ /* 0x000fe400078e00ff */
[----:B------:R-:W-:-:S05]  /*09b0*/  @P3 IMAD.MOV.U32 R19, RZ, RZ, RZ ;  /* 0x000000ffff133224 */ /* 0x000fca00078e00ff */
[----:B------:R-:W2:Y:S01]  /*09c0*/  @!P3 LDC R15, c[0x0][0xc] ;  /* 0x00000300ff0fbb82 */ /* 0x000ea20000000800 */
[----:B-1----:R-:W-:-:S04]  /*09d0*/  @P3 IMAD.WIDE.U32 R16, R17, UR8, R10 ;  /* 0x0000000811103c25 */ /* 0x002fc8000f8e000a */
[----:B--2---:R-:W-:-:S04]  /*09e0*/  @!P3 IMAD.WIDE.U32 R14, R10, R15, R4 ;  /* 0x0000000f0a0eb225 */ /* 0x004fc800078e0004 */
[----:B------:R-:W-:Y:S02]  /*09f0*/  @P3 IMAD.MOV.U32 R4, RZ, RZ, R16 ;  /* 0x000000ffff043224 */ /* 0x000fe400078e0010 */
[----:B------:R-:W-:Y:S02]  /*0a00*/  @P3 IMAD.IADD R5, R17, 0x1, R19 ;  /* 0x0000000111053824 */ /* 0x000fe400078e0213 */
[----:B------:R-:W-:Y:S02]  /*0a10*/  @!P3 IMAD.MOV.U32 R4, RZ, RZ, R14 ;  /* 0x000000ffff04b224 */ /* 0x000fe400078e000e */
[----:B------:R-:W-:Y:S01]  /*0a20*/  @!P3 IMAD.MOV.U32 R5, RZ, RZ, R15 ;  /* 0x000000ffff05b224 */ /* 0x000fe200078e000f */
[----:B------:R-:W-:Y:S06]  /*0a30*/  @!P1 BRA `(.L_x_6) ;  /* 0x00000000000c9947 */ /* 0x000fec0003800000 */
[----:B------:R-:W-:Y:S01]  /*0a40*/  UCGABAR_WAIT ;  /* 0x0000000000007dc7 */ /* 0x000fe20008000000 */
[----:B------:R-:W-:Y:S01]  /*0a50*/  CCTL.IVALL ;  /* 0x00000000ff00798f */ /* 0x000fe20002000000 */
[----:B------:R-:W-:Y:S05]  /*0a60*/  BRA `(.L_x_7) ;  /* 0x0000000000047947 */ /* 0x000fea0003800000 */
.L_x_6:
[----:B------:R-:W-:Y:S06]  /*0a70*/  BAR.SYNC.DEFER_BLOCKING 0x0 ;  /* 0x0000000000007b1d */ /* 0x000fec0000010000 */
.L_x_7:
[----:B------:R-:W-:Y:S05]  /*0a80*/  @!P2 BRA `(.L_x_8) ;  /* 0x000000440070a947 */ /* 0x000fea0003800000 */
[----:B------:R-:W-:-:S13]  /*0a90*/  ISETP.GT.U32.AND P0, PT, R18, 0x1, PT ;  /* 0x000000011200780c */ /* 0x000fda0003f04070 */
[----:B0-----:R-:W-:Y:S05]  /*0aa0*/  @P0 EXIT ;  /* 0x000000000000094d */ /* 0x001fea0003800000 */
[----:B------:R-:W-:Y:S01]  /*0ab0*/  ULDC.64 UR4, c[0x0][0x750] ;  /* 0x0001d40000047ab9 */ /* 0x000fe20000000a00 */
[----:B------:R-:W-:Y:S01]  /*0ac0*/  PRMT R14, RZ, 0x7610, R14 ;  /* 0x00007610ff0e7816 */ /* 0x000fe2000000000e */
[----:B------:R-:W-:Y:S01]  /*0ad0*/  IMAD.MOV.U32 R15, RZ, RZ, -0x1 ;  /* 0xffffffffff0f7424 */ /* 0x000fe200078e00ff */
[----:B------:R-:W-:Y:S01]  /*0ae0*/  ISETP.GE.U32.AND P0, PT, R4, UR4, PT ;  /* 0x0000000404007c0c */ /* 0x000fe2000bf06070 */
[----:B------:R-:W-:Y:S02]  /*0af0*/  IMAD.MOV.U32 R19, RZ, RZ, -0x1 ;  /* 0xffffffffff137424 */ /* 0x000fe400078e00ff */
[----:B------:R-:W-:Y:S01]  /*0b00*/  IMAD.MOV.U32 R17, RZ, RZ, -0x1 ;  /* 0xffffffffff117424 */ /* 0x000fe200078e00ff */
[----:B------:R-:W-:-:S13]  /*0b10*/  ISETP.GE.U32.AND.EX P0, PT, R5, UR5, PT, P0 ;  /* 0x0000000505007c0c */ /* 0x000fda000bf06100 */
[----:B------:R-:W-:Y:S05]  /*0b20*/  @P0 BRA `(.L_x_9) ;  /* 0x0000000400280947 */ /* 0x000fea0003800000 */
[----:B------:R-:W0:Y:S01]  /*0b30*/  LDC.64 R22, c[0x0][0x728] ;  /* 0x0001ca00ff167b82 */ /* 0x000e220000000a00 */
[----:B------:R-:W-:Y:S02]  /*0b40*/  IMAD.MOV.U32 R14, RZ, RZ, R4 ;  /* 0x000000ffff0e7224 */ /* 0x000fe400078e0004 */
[----:B------:R-:W-:-:S05]  /*0b50*/  IMAD.MOV.U32 R15, RZ, RZ, R5 ;  /* 0x000000ffff0f7224 */ /* 0x000fca00078e0005 */
[----:B------:R-:W1:Y:S08]  /*0b60*/  LDC R24, c[0x0][0x730] ;  /* 0x0001cc00ff187b82 */ /* 0x000e700000000800 */
[----:B------:R-:W2:Y:S01]  /*0b70*/  LDC.64 R26, c[0x0][0x720] ;  /* 0x0001c800ff1a7b82 */ /* 0x000ea20000000a00 */
[----:B0-----:R-:W-:-:S04]  /*0b80*/  ISETP.NE.U32.AND P0, PT, R22, RZ, PT ;  /* 0x000000ff1600720c */ /* 0x001fc80003f05070 */
[----:B------:R-:W-:-:S13]  /*0b90*/  ISETP.NE.AND.EX P0, PT, R23, RZ, PT, P0 ;  /* 0x000000ff1700720c */ /* 0x000fda0003f05300 */
[----:B-12---:R-:W-:Y:S05]  /*0ba0*/  @!P0 BRA `(.L_x_10) ;  /* 0x0000000000288947 */ /* 0x006fea0003800000 */
[----:B------:R-:W0:Y:S02]  /*0bb0*/  LDC R9, c[0x0][0x734] ;  /* 0x0001cd00ff097b82 */ /* 0x000e240000000800 */
[----:B0-----:R-:W-:-:S05]  /*0bc0*/  IADD3 R9, P0, R4, R9, RZ ;  /* 0x0000000904097210 */ /* 0x001fca0007f1e0ff */
[----:B------:R-:W-:-:S04]  /*0bd0*/  IMAD.X R21, RZ, RZ, R5, P0 ;  /* 0x000000ffff157224 */ /* 0x000fc800000e0605 */
[----:B------:R-:W-:-:S04]  /*0be0*/  IMAD.WIDE.U32 R14, R21, R22, RZ ;  /* 0x00000016150e7225 */ /* 0x000fc800078e00ff */
[----:B------:R-:W-:-:S04]  /*0bf0*/  IMAD.WIDE.U32 R16, P0, R9, R23, R14 ;  /* 0x0000001709107225 */ /* 0x000fc8000780000e */
[----:B------:R-:W-:-:S04]  /*0c00*/  IMAD.WIDE.U32 R14, R9, R22, RZ ;  /* 0x00000016090e7225 */ /* 0x000fc800078e00ff */
[----:B------:R-:W-:Y:S01]  /*0c10*/  IMAD.X R19, RZ, RZ, RZ, P0 ;  /* 0x000000ffff137224 */ /* 0x000fe200000e06ff */
[----:B------:R-:W-:Y:S01]  /*0c20*/  IADD3 RZ, P0, R15, R16, RZ ;  /* 0x000000100fff7210 */ /* 0x000fe20007f1e0ff */
[----:B------:R-:W-:-:S04]  /*0c30*/  IMAD.MOV.U32 R18, RZ, RZ, R17 ;  /* 0x000000ffff127224 */ /* 0x000fc800078e0011 */
[----:B------:R-:W-:-:S08]  /*0c40*/  IMAD.WIDE.U32.X R14, R21, R23, R18, P0 ;  /* 0x00000017150e7225 */ /* 0x000fd000000e0412 */
.L_x_10:
[----:B------:R-:W0:Y:S01]  /*0c50*/  LDC.64 R30, c[0x0][0x740] ;  /* 0x0001d000ff1e7b82 */ /* 0x000e220000000a00 */
[--C-:B------:R-:W-:Y:S01]  /*0c60*/  SHF.R.U64 R29, R14, R24, R15.reuse ;  /* 0x000000180e1d7219 */ /* 0x100fe2000000120f */
[----:B------:R-:W-:Y:S01]  /*0c70*/  IMAD R33, R13, R20, R10 ;  /* 0x000000140d217224 */ /* 0x000fe200078e020a */
[----:B------:R-:W-:Y:S01]  /*0c80*/  SHF.R.U32.HI R9, RZ, R24, R15 ;  /* 0x00000018ff097219 */ /* 0x000fe2000001160f */
[----:B------:R-:W-:Y:S01]  /*0c90*/  IMAD.MOV.U32 R25, RZ, RZ, 0x1 ;  /* 0x00000001ff197424 */ /* 0x000fe200078e00ff */
[----:B------:R-:W-:-:S03]  /*0ca0*/  IADD3 R11, P0, RZ, -R29, RZ ;  /* 0x8000001dff0b7210 */ /* 0x000fc60007f1e0ff */
[----:B------:R-:W1:Y:S02]  /*0cb0*/  LDC R22, c[0x0][0x718] ;  /* 0x0001c600ff167b82 */ /* 0x000e640000000800 */
[----:B------:R-:W-:Y:S02]  /*0cc0*/  IMAD.X R9, RZ, RZ, ~R9, P0 ;  /* 0x000000ffff097224 */ /* 0x000fe400000e0e09 */
[----:B------:R-:W-:-:S04]  /*0cd0*/  IMAD.WIDE.U32 R14, R11, R26, R4 ;  /* 0x0000001a0b0e7225 */ /* 0x000fc800078e0004 */
[----:B------:R-:W2:Y:S01]  /*0ce0*/  LDC R24, c[0x0][0x708] ;  /* 0x0001c200ff187b82 */ /* 0x000ea20000000800 */
[----:B------:R-:W-:Y:S02]  /*0cf0*/  IMAD R16, R9, R26, RZ ;  /* 0x0000001a09107224 */ /* 0x000fe400078e02ff */
[----:B------:R-:W-:Y:S02]  /*0d00*/  IMAD.MOV.U32 R9, RZ, RZ, -0x1 ;  /* 0xffffffffff097424 */ /* 0x000fe400078e00ff */
[----:B------:R-:W-:-:S03]  /*0d10*/  IMAD R11, R11, R27, R16 ;  /* 0x0000001b0b0b7224 */ /* 0x000fc600078e0210 */
[----:B------:R-:W3:Y:S01]  /*0d20*/  LDC R28, c[0x0][0x758] ;  /* 0x0001d600ff1c7b82 */ /* 0x000ee20000000800 */
[----:B------:R-:W-:Y:S01]  /*0d30*/  IMAD.IADD R11, R15, 0x1, R11 ;  /* 0x000000010f0b7824 */ /* 0x000fe200078e020b */
[----:B0-----:R-:W-:-:S04]  /*0d40*/  ISETP.NE.U32.AND P0, PT, R30, RZ, PT ;  /* 0x000000ff1e00720c */ /* 0x001fc80003f05070 */
[----:B------:R-:W-:Y:S02]  /*0d50*/  ISETP.NE.AND.EX P0, PT, R31, RZ, PT, P0 ;  /* 0x000000ff1f00720c */ /* 0x000fe40003f05300 */
[----:B------:R-:W0:Y:S01]  /*0d60*/  LDC R26, c[0x0][0x700] ;  /* 0x0001c000ff1a7b82 */ /* 0x000e220000000800 */
[-CC-:B-1----:R-:W-:Y:S02]  /*0d70*/  SHF.R.U64 R18, R14, R22.reuse, R11.reuse ;  /* 0x000000160e127219 */ /* 0x182fe4000000120b */
[----:B------:R-:W-:-:S05]  /*0d80*/  SHF.R.U32.HI R11, RZ, R22, R11 ;  /* 0x00000016ff0b7219 */ /* 0x000fca000001160b */
[----:B------:R-:W1:Y:S01]  /*0d90*/  LDC R21, c[0x0][0x748] ;  /* 0x0001d200ff157b82 */ /* 0x000e620000000800 */
[-CC-:B--2---:R-:W-:Y:S02]  /*0da0*/  SHF.R.U64 R22, R18, R24.reuse, R11.reuse ;  /* 0x0000001812167219 */ /* 0x184fe4000000120b */
[----:B------:R-:W-:-:S05]  /*0db0*/  SHF.R.U32.HI R11, RZ, R24, R11 ;  /* 0x00000018ff0b7219 */ /* 0x000fca000001160b */
[----:B------:R-:W2:Y:S01]  /*0dc0*/  LDC R23, c[0x0][0x738] ;  /* 0x0001ce00ff177b82 */ /* 0x000ea20000000800 */
[-CC-:B---3--:R-:W-:Y:S02]  /*0dd0*/  SHF.R.U64 R20, R22, R28.reuse, R11.reuse ;  /* 0x0000001c16147219 */ /* 0x188fe4000000120b */
[-C--:B------:R-:W-:Y:S02]  /*0de0*/  SHF.L.U32 R9, R9, R28.reuse, RZ ;  /* 0x0000001c09097219 */ /* 0x080fe400000006ff */
[----:B------:R-:W-:Y:S01]  /*0df0*/  SHF.R.U32.HI R11, RZ, R28, R11 ;  /* 0x0000001cff0b7219 */ /* 0x000fe2000001160b */
[----:B------:R-:W-:Y:S01]  /*0e00*/  IMAD.MOV.U32 R10, RZ, RZ, R20 ;  /* 0x000000ffff0a7224 */ /* 0x000fe200078e0014 */
[----:B------:R-:W-:Y:S01]  /*0e10*/  LOP3.LUT R13, RZ, R9, RZ, 0x33, !PT ;  /* 0x00000009ff0d7212 */ /* 0x000fe200078e33ff */
[----:B------:R-:W3:Y:S01]  /*0e20*/  LDC R27, c[0x0][0x710] ;  /* 0x0001c400ff1b7b82 */ /* 0x000ee20000000800 */
[----:B------:R-:W-:Y:S05]  /*0e30*/  @!P0 BRA `(.L_x_11) ;  /* 0x0000000000288947 */ /* 0x000fea0003800000 */
[----:B------:R-:W4:Y:S02]  /*0e40*/  LDC R9, c[0x0][0x74c] ;  /* 0x0001d300ff097b82 */ /* 0x000f240000000800 */
[----:B----4-:R-:W-:-:S05]  /*0e50*/  IADD3 R9, P0, R20, R9, RZ ;  /* 0x0000000914097210 */ /* 0x010fca0007f1e0ff */
        /* <DEDUP_REMOVED lines=8> */
.L_x_11:
[----:B-1----:R-:W-:Y:S01]  /*0ee0*/  SHF.R.U64 R11, R10, R21, R11 ;  /* 0x000000150a0b7219 */ /* 0x002fe2000000120b */
[----:B------:R-:W-:Y:S01]  /*0ef0*/  IMAD.MOV.U32 R17, RZ, RZ, R29 ;  /* 0x000000ffff117224 */ /* 0x000fe200078e001d */
[----:B------:R-:W-:Y:S01]  /*0f00*/  LOP3.LUT R10, R22, R13, RZ, 0xc0, !PT ;  /* 0x0000000d160a7212 */ /* 0x000fe200078ec0ff */
[----:B0-----:R-:W-:Y:S01]  /*0f10*/  VIADD R13, R26, 0xffffffff ;  /* 0xffffffff1a0d7836 */ /* 0x001fe20000000000 */
[----:B------:R-:W-:Y:S01]  /*0f20*/  SHF.L.U32 R9, R25, R28, RZ ;  /* 0x0000001c19097219 */ /* 0x000fe200000006ff */
[----:B------:R-:W-:Y:S01]  /*0f30*/  IMAD.MOV R14, RZ, RZ, -R11 ;  /* 0x000000ffff0e7224 */ /* 0x000fe200078e0a0b */
[----:B------:R-:W-:Y:S02]  /*0f40*/  SEL R12, R12, R33, !P3 ;  /* 0x000000210c0c7207 */ /* 0x000fe40005800000 */
[----:B------:R-:W-:Y:S01]  /*0f50*/  LOP3.LUT R13, R18, R13, RZ, 0xc0, !PT ;  /* 0x0000000d120d7212 */ /* 0x000fe200078ec0ff */
[----:B------:R-:W-:Y:S02]  /*0f60*/  IMAD R11, R9, R11, R10 ;  /* 0x0000000b090b7224 */ /* 0x000fe400078e020a */
[----:B--2---:R-:W-:-:S02]  /*0f70*/  IMAD R9, R14, R23, R20 ;  /* 0x000000170e097224 */ /* 0x004fc400078e0214 */
[----:B---3--:R-:W-:Y:S02]  /*0f80*/  IMAD R12, R11, R27, R12 ;  /* 0x0000001b0b0c7224 */ /* 0x008fe400078e020c */
[----:B------:R-:W-:Y:S02]  /*0f90*/  IMAD R9, R9, R26, R13 ;  /* 0x0000001a09097224 */ /* 0x000fe400078e020d */
[----:B------:R-:W-:-:S03]  /*0fa0*/  IMAD.MOV.U32 R14, RZ, RZ, 0x1 ;  /* 0x00000001ff0e7424 */ /* 0x000fc600078e00ff */
[----:B------:R-:W-:Y:S02]  /*0fb0*/  SEL R19, R9, R12, !P3 ;  /* 0x0000000c09137207 */ /* 0x000fe40005800000 */
[----:B------:R-:W-:-:S07]  /*0fc0*/  SEL R15, R12, R9, !P3 ;  /* 0x000000090c0f7207 */ /* 0x000fce0005800000 */
.L_x_9:
[----:B------:R-:W-:-:S08]  /*0fd0*/  NOP ;  /* 0x0000000000007918 */ /* 0x000fd00000000000 */
[----:B------:R-:W0:Y:S02]  /*0fe0*/  USETMAXREG.TRY_ALLOC.CTAPOOL UP0, 0xe8 ;  /* 0x000000e8000079c8 */ /* 0x000e240008000600 */
[----:B0-----:R-:W-:-:S13]  /*0ff0*/  PLOP3.LUT P0, PT, PT, PT, UP0, 0x80, 0x0 ;  /* 0x000000000000781c */ /* 0x001fda0003f0f008 */
[----:B------:R-:W-:Y:S05]  /*1000*/  @!P0 BRA `(.L_x_9) ;  /* 0xfffffffc00f08947 */ /* 0x000fea000383ffff */
[----:B------:R-:W-:Y:S01]  /*1010*/  ULDC.64 UR4, c[0x0][0x698] ;  /* 0x0001a60000047ab9 */ /* 0x000fe20000000a00 */
[----:B------:R-:W-:Y:S01]  /*1020*/  ULDC.64 UR16, c[0x0][0x208] ;  /* 0x0000820000107ab9 */ /* 0x000fe20000000a00 */
[----:B------:R-:W-:-:S04]  /*1030*/  ISETP.NE.U32.AND P0, PT, RZ, UR4, PT ;  /* 0x00000004ff007c0c */ /* 0x000fc8000bf05070 */
[----:B------:R-:W-:-:S13]  /*1040*/  ISETP.NE.AND.EX P0, PT, RZ, UR5, PT, P0 ;  /* 0x00000005ff007c0c */ /* 0x000fda000bf05300 */
[----:B------:R-:W-:Y:S05]  /*1050*/  @!P0 BRA `(.L_x_12) ;  /* 0x00000000001c8947 */ /* 0x000fea0003800000 */
[----:B------:R-:W0:Y:S02]  /*1060*/  LDC.64 R10, c[0x0][0x698] ;  /* 0x0001a600ff0a7b82 */ /* 0x000e240000000a00 */
[----:B0-----:R-:W2:Y:S02]  /*1070*/  LDG.E.64 R10, desc[UR16][R10.64] ;  /* 0x000000100a0a7981 */ /* 0x001ea4000c1e1b00 */
[----:B--2---:R-:W-:-:S04]  /*1080*/  ISETP.NE.U32.AND P0, PT, R10, RZ, PT ;  /* 0x000000ff0a00720c */ /* 0x004fc80003f05070 */
[----:B------:R-:W-:-:S13]  /*1090*/  ISETP.NE.AND.EX P0, PT, R11, RZ, PT, P0 ;  /* 0x000000ff0b00720c */ /* 0x000fda0003f05300 */
[----:B------:R-:W-:Y:S05]  /*10a0*/  @!P0 BRA `(.L_x_12) ;  /* 0x0000000000088947 */ /* 0x000fea0003800000 */
[----:B------:R0:W5:Y:S01]  /*10b0*/  LD.E R9, desc[UR16][R10.64] ;  /* 0x000000100a097980 */ /* 0x000162000c101900 */
[----:B------:R-:W-:Y:S05]  /*10c0*/  BRA `(.L_x_13) ;  /* 0x0000000000207947 */ /* 0x000fea0003800000 */
.L_x_12:
[----:B------:R-:W-:Y:S02]  /*10d0*/  ULDC.64 UR4, c[0x0][0x688] ;  /* 0x0001a20000047ab9 */ /* 0x000fe40000000a00 */
[----:B------:R-:W-:-:S04]  /*10e0*/  ISETP.NE.U32.AND P0, PT, RZ, UR4, PT ;  /* 0x00000004ff007c0c */ /* 0x000fc8000bf05070 */
[----:B------:R-:W-:-:S13]  /*10f0*/  ISETP.NE.AND.EX P0, PT, RZ, UR5, PT, P0 ;  /* 0x00000005ff007c0c */ /* 0x000fda000bf05300 */
[----:B------:R-:W-:Y:S05]  /*1100*/  @!P0 BRA `(.L_x_14) ;  /* 0x00000000000c8947 */ /* 0x000fea0003800000 */
[----:B------:R-:W0:Y:S02]  /*1110*/  LDC.64 R10, c[0x0][0x688] ;  /* 0x0001a200ff0a7b82 */ /* 0x000e240000000a00 */
[----:B0-----:R1:W5:Y:S01]  /*1120*/  LDG.E R9, desc[UR16][R10.64] ;  /* 0x000000100a097981 */ /* 0x001362000c1e1900 */
[----:B------:R-:W-:Y:S05]  /*1130*/  BRA `(.L_x_13) ;  /* 0x0000000000047947 */ /* 0x000fea0003800000 */
.L_x_14:
[----:B------:R-:W2:Y:S02]  /*1140*/  LDC R9, c[0x0][0x680] ;  /* 0x0001a000ff097b82 */ /* 0x000ea40000000800 */
.L_x_13:
[----:B------:R-:W-:Y:S02]  /*1150*/  ULDC.64 UR4, c[0x0][0x6a0] ;  /* 0x0001a80000047ab9 */ /* 0x000fe40000000a00 */
[----:B------:R-:W-:-:S04]  /*1160*/  ISETP.NE.U32.AND P0, PT, RZ, UR4, PT ;  /* 0x00000004ff007c0c */ /* 0x000fc8000bf05070 */
[----:B------:R-:W-:-:S13]  /*1170*/  ISETP.NE.AND.EX P0, PT, RZ, UR5, PT, P0 ;  /* 0x00000005ff007c0c */ /* 0x000fda000bf05300 */
[----:B------:R-:W-:Y:S05]  /*1180*/  @!P0 BRA `(.L_x_15) ;  /* 0x00000000001c8947 */ /* 0x000fea0003800000 */
[----:B01----:R-:W0:Y:S02]  /*1190*/  LDC.64 R10, c[0x0][0x6a0] ;  /* 0x0001a800ff0a7b82 */ /* 0x003e240000000a00 */
[----:B0-----:R-:W3:Y:S02]  /*11a0*/  LDG.E.64 R10, desc[UR16][R10.64] ;  /* 0x000000100a0a7981 */ /* 0x001ee4000c1e1b00 */
[----:B---3--:R-:W-:-:S04]  /*11b0*/  ISETP.NE.U32.AND P0, PT, R10, RZ, PT ;  /* 0x000000ff0a00720c */ /* 0x008fc80003f05070 */
[----:B------:R-:W-:-:S13]  /*11c0*/  ISETP.NE.AND.EX P0, PT, R11, RZ, PT, P0 ;  /* 0x000000ff0b00720c */ /* 0x000fda0003f05300 */
[----:B------:R-:W-:Y:S05]  /*11d0*/  @!P0 BRA `(.L_x_15) ;  /* 0x0000000000088947 */ /* 0x000fea0003800000 */
[----:B------:R0:W5:Y:S01]  /*11e0*/  LD.E R10, desc[UR16][R10.64] ;  /* 0x000000100a0a7980 */ /* 0x000162000c101900 */
[----:B------:R-:W-:Y:S05]  /*11f0*/  BRA `(.L_x_16) ;  /* 0x0000000000207947 */ /* 0x000fea0003800000 */
.L_x_15:
[----:B------:R-:W-:Y:S02]  /*1200*/  ULDC.64 UR4, c[0x0][0x690] ;  /* 0x0001a40000047ab9 */ /* 0x000fe40000000a00 */
[----:B------:R-:W-:-:S04]  /*1210*/  ISETP.NE.U32.AND P0, PT, RZ, UR4, PT ;  /* 0x00000004ff007c0c */ /* 0x000fc8000bf05070 */
[----:B------:R-:W-:-:S13]  /*1220*/  ISETP.NE.AND.EX P0, PT, RZ, UR5, PT, P0 ;  /* 0x00000005ff007c0c */ /* 0x000fda000bf05300 */
[----:B------:R-:W-:Y:S05]  /*1230*/  @!P0 BRA `(.L_x_17) ;  /* 0x00000000000c8947 */ /* 0x000fea0003800000 */
[----:B01----:R-:W0:Y:S02]  /*1240*/  LDC.64 R10, c[0x0][0x690] ;  /* 0x0001a400ff0a7b82 */ /* 0x003e240000000a00 */
[----:B0-----:R1:W5:Y:S01]  /*1250*/  LDG.E R10, desc[UR16][R10.64] ;  /* 0x000000100a0a7981 */ /* 0x001362000c1e1900 */
[----:B------:R-:W-:Y:S05]  /*1260*/  BRA `(.L_x_16) ;  /* 0x0000000000047947 */ /* 0x000fea0003800000 */
.L_x_17:
[----:B01----:R-:W3:Y:S02]  /*1270*/  LDC R10, c[0x0][0x684] ;  /* 0x0001a100ff0a7b82 */ /* 0x003ee40000000800 */
.L_x_16:
[----:B------:R-:W-:-:S13]  /*1280*/  LOP3.LUT P0, RZ, R14, 0xff, RZ, 0xc0, !PT ;  /* 0x000000ff0eff7812 */ /* 0x000fda000780c0ff */
[----:B------:R-:W-:Y:S05]  /*1290*/  @!P0 EXIT ;  /* 0x000000000000894d */ /* 0x000fea0003800000 */
[----:B------:R-:W-:Y:S01]  /*12a0*/  ULDC UR4, c[0x0][0x28c] ;  /* 0x0000a30000047ab9 */ /* 0x000fe20000000800 */
[----:B------:R-:W-:Y:S01]  /*12b0*/  LOP3.LUT R57, R2, 0x1, RZ, 0xfc, !PT ;  /* 0x0000000102397812 */ /* 0x000fe200078efcff */
[----:B------:R-:W-:-:S04]  /*12c0*/  UIADD3 UR4, UR4, 0x7f, URZ ;  /* 0x0000007f04047890 */ /* 0x000fc8000fffe03f */
[----:B------:R-:W-:-:S04]  /*12d0*/  USHF.R.S32.HI UR5, URZ, 0x1f, UR4 ;  /* 0x0000001f3f057899 */ /* 0x000fc80008011404 */
[----:B------:R-:W-:-:S03]  /*12e0*/  ULEA.HI UR5, UR5, UR4, URZ, 0x7 ;  /* 0x0000000405057291 */ /* 0x000fc6000f8f383f */
[----:B------:R-:W-:Y:S01]  /*12f0*/  UMOV UR4, URZ ;  /* 0x0000003f00047c82 */ /* 0x000fe20008000000 */
[----:B------:R-:W-:-:S03]  /*1300*/  USHF.R.S32.HI UR8, URZ, 0x7, UR5 ;  /* 0x000000073f087899 */ /* 0x000fc60008011405 */
[----:B------:R-:W-:-:S09]  /*1310*/  UMOV UR5, URZ ;  /* 0x0000003f00057c82 */ /* 0x000fd20008000000 */
.L_x_92:
[----:B01----:R-:W-:Y:S01]  /*1320*/  LOP3.LUT R11, R0, 0x80, RZ, 0xc0, !PT ;  /* 0x00000080000b7812 */ /* 0x003fe200078ec0ff */
[----:B------:R-:W-:Y:S01]  /*1330*/  UMOV UR6, URZ ;  /* 0x0000003f00067c82 */ /* 0x000fe20008000000 */
[----:B------:R-:W-:Y:S01]  /*1340*/  IMAD.MOV.U32 R14, RZ, RZ, RZ ;  /* 0x000000ffff0e7224 */ /* 0x000fe200078e00ff */
[----:B------:R-:W-:Y:S02]  /*1350*/  CS2R R20, SRZ ;  /* 0x0000000000147805 */ /* 0x000fe4000001ff00 */
[----:B------:R-:W-:Y:S01]  /*1360*/  SHF.R.U32.HI R12, RZ, 0x7, R11 ;  /* 0x00000007ff0c7819 */ /* 0x000fe2000001160b */
[----:B------:R-:W-:Y:S01]  /*1370*/  IMAD.MOV.U32 R16, RZ, RZ, RZ ;  /* 0x000000ffff107224 */ /* 0x000fe200078e00ff */
[----:B------:R-:W-:Y:S01]  /*1380*/  VIMNMX R11, RZ, UR8, PT ;  /* 0x00000008ff0b7c48 */ /* 0x000fe2000bfe0100 */
[----:B------:R-:W-:Y:S01]  /*1390*/  IMAD.MOV.U32 R18, RZ, RZ, RZ ;  /* 0x000000ffff127224 */ /* 0x000fe200078e00ff */
[----:B--2---:R-:W-:Y:S01]  /*13a0*/  CS2R R22, SRZ ;  /* 0x0000000000167805 */ /* 0x004fe2000001ff00 */
[----:B------:R-:W0:Y:S01]  /*13b0*/  SHFL.IDX PT, R13, R12, RZ, 0x1f ;  /* 0x00001fff0c0d7589 */ /* 0x000e2200000e0000 */
[----:B------:R-:W-:Y:S01]  /*13c0*/  IADD3 R11, -R11, UR8, RZ ;  /* 0x000000080b0b7c10 */ /* 0x000fe2000fffe1ff */
[----:B------:R-:W-:Y:S01]  /*13d0*/  IMAD.MOV.U32 R56, RZ, RZ, RZ ;  /* 0x000000ffff387224 */ /* 0x000fe200078e00ff */
[----:B------:R-:W-:Y:S01]  /*13e0*/  CS2R R58, SRZ ;  /* 0x00000000003a7805 */ /* 0x000fe2000001ff00 */
[----:B------:R-:W-:Y:S01]  /*13f0*/  IMAD.MOV.U32 R60, RZ, RZ, RZ ;  /* 0x000000ffff3c7224 */ /* 0x000fe200078e00ff */
[----:B------:R-:W-:Y:S01]  /*1400*/  ISETP.GE.AND P0, PT, R11, 0x1, PT ;  /* 0x000000010b00780c */ /* 0x000fe20003f06270 */
[----:B------:R-:W-:Y:S01]  /*1410*/  IMAD.MOV.U32 R62, RZ, RZ, RZ ;  /* 0x000000ffff3e7224 */ /* 0x000fe200078e00ff */
[----:B------:R-:W-:Y:S01]  /*1420*/  CS2R R24, SRZ ;  /* 0x0000000000187805 */ /* 0x000fe2000001ff00 */
[----:B------:R-:W-:Y:S01]  /*1430*/  IMAD.MOV.U32 R64, RZ, RZ, RZ ;  /* 0x000000ffff407224 */ /* 0x000fe200078e00ff */
[----:B------:R-:W-:Y:S01]  /*1440*/  CS2R R26, SRZ ;  /* 0x00000000001a7805 */ /* 0x000fe2000001ff00 */
[----:B------:R-:W-:Y:S01]  /*1450*/  IMAD.MOV.U32 R66, RZ, RZ, RZ ;  /* 0x000000ffff427224 */ /* 0x000fe200078e00ff */
[----:B------:R-:W-:Y:S01]  /*1460*/  CS2R R28, SRZ ;  /* 0x00000000001c7805 */ /* 0x000fe2000001ff00 */
[----:B------:R-:W-:Y:S01]  /*1470*/  IMAD.MOV.U32 R68, RZ, RZ, RZ ;  /* 0x000000ffff447224 */ /* 0x000fe200078e00ff */
[----:B------:R-:W-:Y:S01]  /*1480*/  CS2R R30, SRZ ;  /* 0x00000000001e7805 */ /* 0x000fe2000001ff00 */
[----:B------:R-:W-:Y:S01]  /*1490*/  IMAD.MOV.U32 R70, RZ, RZ, RZ ;  /* 0x000000ffff467224 */ /* 0x000fe200078e00ff */
[----:B----4-:R-:W-:Y:S01]  /*14a0*/  CS2R R32, SRZ ;  /* 0x0000000000207805 */ /* 0x010fe2000001ff00 */
[----:B------:R-:W-:Y:S01]  /*14b0*/  IMAD.MOV.U32 R72, RZ, RZ, RZ ;  /* 0x000000ffff487224 */ /* 0x000fe200078e00ff */
[----:B-----5:R-:W-:Y:S01]  /*14c0*/  CS2R R34, SRZ ;  /* 0x0000000000227805 */ /* 0x020fe2000001ff00 */
[----:B------:R-:W-:Y:S01]  /*14d0*/  IMAD.MOV.U32 R76, RZ, RZ, RZ ;  /* 0x000000ffff4c7224 */ /* 0x000fe200078e00ff */
[----:B------:R-:W-:Y:S01]  /*14e0*/  CS2R R36, SRZ ;  /* 0x0000000000247805 */ /* 0x000fe2000001ff00 */
[----:B------:R-:W-:Y:S01]  /*14f0*/  IMAD.MOV.U32 R78, RZ, RZ, RZ ;  /* 0x000000ffff4e7224 */ /* 0x000fe200078e00ff */
[----:B------:R-:W-:Y:S01]  /*1500*/  CS2R R38, SRZ ;  /* 0x0000000000267805 */ /* 0x000fe2000001ff00 */
[----:B------:R-:W-:Y:S01]  /*1510*/  IMAD.MOV.U32 R80, RZ, RZ, RZ ;  /* 0x000000ffff507224 */ /* 0x000fe200078e00ff */
[----:B------:R-:W-:-:S02]  /*1520*/  CS2R R40, SRZ ;  /* 0x0000000000287805 */ /* 0x000fc4000001ff00 */
[----:B0-----:R-:W-:Y:S01]  /*1530*/  R2UR UR7, R13 ;  /* 0x000000000d0772ca */ /* 0x001fe200000e0000 */
[----:B------:R-:W-:Y:S01]  /*1540*/  IMAD.MOV.U32 R82, RZ, RZ, RZ ;  /* 0x000000ffff527224 */ /* 0x000fe200078e00ff */
[----:B------:R-:W-:Y:S01]  /*1550*/  CS2R R12, SRZ ;  /* 0x00000000000c7805 */ /* 0x000fe2000001ff00 */
[----:B------:R-:W-:Y:S01]  /*1560*/  IMAD.MOV.U32 R84, RZ, RZ, RZ ;  /* 0x000000ffff547224 */ /* 0x000fe200078e00ff */
[----:B------:R-:W-:Y:S01]  /*1570*/  CS2R R42, SRZ ;  /* 0x00000000002a7805 */ /* 0x000fe2000001ff00 */
[----:B------:R-:W-:Y:S01]  /*1580*/  IMAD.MOV.U32 R86, RZ, RZ, RZ ;  /* 0x000000ffff567224 */ /* 0x000fe200078e00ff */
[----:B---3--:R-:W-:Y:S01]  /*1590*/  CS2R R44, SRZ ;  /* 0x00000000002c7805 */ /* 0x008fe2000001ff00 */
        /* <DEDUP_REMOVED lines=10> */
[----:B------:R-:W-:-:S02]  /*1640*/  IMAD.MOV.U32 R100, RZ, RZ, RZ ;  /* 0x000000ffff647224 */ /* 0x000fc400078e00ff */
[----:B------:R-:W-:Y:S01]  /*1650*/  IMAD.MOV.U32 R102, RZ, RZ, RZ ;  /* 0x000000ffff667224 */ /* 0x000fe200078e00ff */
[----:B------:R-:W-:Y:S06]  /*1660*/  @!P0 BRA `(.L_x_18) ;  /* 0x0000000400f88947 */ /* 0x000fec0003800000 */
[----:B------:R-:W0:Y:S01]  /*1670*/  S2UR UR10, SR_CgaCtaId ;  /* 0x00000000000a79c3 */ /* 0x000e220000008800 */
[----:B------:R-:W-:Y:S01]  /*1680*/  ULEA.HI UR6, UR7, UR7, URZ, 0x1 ;  /* 0x0000000707067291 */ /* 0x000fe2000f8f083f */
[----:B------:R-:W-:Y:S01]  /*1690*/  IMAD.MOV.U32 R12, RZ, RZ, RZ ;  /* 0x000000ffff0c7224 */ /* 0x000fe200078e00ff */
[----:B------:R-:W-:Y:S01]  /*16a0*/  UMOV UR9, 0x400 ;  /* 0x0000040000097882 */ /* 0x000fe20000000000 */
[----:B------:R-:W-:Y:S01]  /*16b0*/  IMAD.U32 R67, RZ, RZ, UR4 ;  /* 0x00000004ff437e24 */ /* 0x000fe2000f8e00ff */
[----:B------:R-:W-:Y:S01]  /*16c0*/  ULOP3.LUT UR6, UR6, 0xffffe, URZ, 0xc0, !UPT ;  /* 0x000ffffe06067892 */ /* 0x000fe2000f8ec03f */
[----:B------:R-:W-:Y:S01]  /*16d0*/  IMAD.U32 R61, RZ, RZ, UR5 ;  /* 0x00000005ff3d7e24 */ /* 0x000fe2000f8e00ff */
[----:B------:R-:W-:Y:S02]  /*16e0*/  UPLOP3.LUT UP0, UPT, UPT, UPT, UPT, 0x40, 0x0 ;  /* 0x000000000000789c */ /* 0x000fe40003f0e870 */
[----:B------:R-:W-:Y:S01]  /*16f0*/  UIADD3 UR6, UR7, -UR6, URZ ;  /* 0x8000000607067290 */ /* 0x000fe2000fffe03f */
[----:B------:R-:W-:-:S02]  /*1700*/  ULDC UR19, c[0x0][0x644] ;  /* 0x0001910000137ab9 */ /* 0x000fc40000000800 */
[----:B------:R-:W-:Y:S01]  /*1710*/  UMOV UR7, URZ ;  /* 0x0000003f00077c82 */ /* 0x000fe20008000000 */
[----:B0-----:R-:W-:-:S03]  /*1720*/  ULEA UR9, UR10, UR9, 0x18 ;  /* 0x000000090a097291 */ /* 0x001fc6000f8ec03f */
[----:B------:R-:W-:Y:S01]  /*1730*/  UMOV UR10, UR5 ;  /* 0x00000005000a7c82 */ /* 0x000fe20008000000 */
[----:B------:R-:W-:-:S04]  /*1740*/  ULEA UR6, UR6, UR9, 0xc ;  /* 0x0000000906067291 */ /* 0x000fc8000f8e603f */
[----:B------:R-:W-:-:S04]  /*1750*/  UIADD3 UR6, UR6, 0x180, URZ ;  /* 0x0000018006067890 */ /* 0x000fc8000fffe03f */
[----:B------:R-:W-:-:S04]  /*1760*/  USHF.R.U32.HI UR6, URZ, 0x4, UR6 ;  /* 0x000000043f067899 */ /* 0x000fc80008011606 */
[----:B------:R-:W-:-:S03]  /*1770*/  ULOP3.LUT UR9, UR6, 0x3fff, URZ, 0xc0, !UPT ;  /* 0x00003fff06097892 */ /* 0x000fc6000f8ec03f */
[----:B------:R-:W-:-:S09]  /*1780*/  UMOV UR6, URZ ;  /* 0x0000003f00067c82 */ /* 0x000fd20008000000 */
.L_x_26:
[----:B------:R-:W-:-:S13]  /*1790*/  ISETP.NE.AND P1, PT, R57, 0x3, PT ;  /* 0x000000033900780c */ /* 0x000fda0003f25270 */
[----:B------:R-:W-:Y:S05]  /*17a0*/  @!P1 BRA `(.L_x_19) ;  /* 0x0000000000049947 */ /* 0x000fea0003800000 */
[----:B------:R-:W-:Y:S01]  /*17b0*/  BPT.TRAP 0x1 ;  /* 0x000000040000795c */ /* 0x000fe20000300000 */
.L_x_19:
[----:B------:R-:W0:Y:S01]  /*17c0*/  S2UR UR12, SR_CgaCtaId ;  /* 0x00000000000c79c3 */ /* 0x000e220000008800 */
[----:B------:R-:W-:Y:S01]  /*17d0*/  UMOV UR11, 0x400 ;  /* 0x00000400000b7882 */ /* 0x000fe20000000000 */
[----:B------:R-:W-:Y:S01]  /*17e0*/  SHF.L.U32 R65, R67, 0x1f, RZ ;  /* 0x0000001f43417819 */ /* 0x000fe200000006ff */
[----:B0-----:R-:W-:-:S04]  /*17f0*/  ULEA UR18, UR12, UR11, 0x18 ;  /* 0x0000000b0c127291 */ /* 0x001fc8000f8ec03f */
[----:B------:R-:W-:-:S09]  /*1800*/  ULEA UR11, UR10, UR18, 0x3 ;  /* 0x000000120a0b7291 */ /* 0x000fd2000f8e183f */
[----:B------:R0:W1:Y:S01]  /*1810*/  SYNCS.PHASECHK.TRANS64.TRYWAIT P0, [UR11], R65 ;  /* 0x00000041ff0075a7 */ /* 0x000062000800014b */
[----:B------:R-:W-:Y:S05]  /*1820*/  @!P1 BRA `(.L_x_20) ;  /* 0x0000000000049947 */ /* 0x000fea0003800000 */
[----:B------:R-:W-:Y:S01]  /*1830*/  BPT.TRAP 0x1 ;  /* 0x000000040000795c */ /* 0x000fe20000300000 */
.L_x_20:
[C---:B------:R-:W-:Y:S02]  /*1840*/  IMAD.SHL.U32 R63, R0.reuse, 0x40, RZ ;  /* 0x00000040003f7824 */ /* 0x040fe400078e00ff */
[C---:B------:R-:W-:Y:S02]  /*1850*/  IMAD.SHL.U32 R74, R0.reuse, 0x400, RZ ;  /* 0x00000400004a7824 */ /* 0x040fe400078e00ff */
[----:B------:R-:W-:Y:S01]  /*1860*/  IMAD.SHL.U32 R94, R0, 0x20, RZ ;  /* 0x00000020005e7824 */ /* 0x000fe200078e00ff */
[----:B------:R-:W-:-:S04]  /*1870*/  LOP3.LUT R63, R63, 0x3800, RZ, 0xc0, !PT ;  /* 0x000038003f3f7812 */ /* 0x000fc800078ec0ff */
[----:B------:R-:W-:Y:S01]  /*1880*/  LOP3.LUT R63, R63, 0x400, R74, 0xf8, !PT ;  /* 0x000004003f3f7812 */ /* 0x000fe200078ef84a */
[----:B------:R-:W-:-:S03]  /*1890*/  IMAD.SHL.U32 R74, R0, 0x10, RZ ;  /* 0x00000010004a7824 */ /* 0x000fc600078e00ff */
[----:B------:R-:W-:-:S04]  /*18a0*/  LOP3.LUT R63, R63, 0x380, R94, 0xf8, !PT ;  /* 0x000003803f3f7812 */ /* 0x000fc800078ef85e */
[----:B------:R-:W-:Y:S01]  /*18b0*/  LOP3.LUT R63, R63, 0x20, R74, 0xf8, !PT ;  /* 0x000000203f3f7812 */ /* 0x000fe200078ef84a */
[----:B------:R-:W-:-:S03]  /*18c0*/  IMAD.U32 R74, RZ, RZ, UR10 ;  /* 0x0000000aff4a7e24 */ /* 0x000fc6000f8e00ff */
[----:B------:R-:W-:-:S05]  /*18d0*/  SHF.R.U32.HI R63, RZ, 0x3, R63 ;  /* 0x00000003ff3f7819 */ /* 0x000fca000001163f */
[----:B------:R-:W-:Y:S01]  /*18e0*/  IMAD R63, R74, 0x800, R63 ;  /* 0x000008004a3f7824 */ /* 0x000fe200078e023f */
[----:B-1----:R-:W-:Y:S06]  /*18f0*/  @P0 BRA `(.L_x_21) ;  /* 0x0000000000080947 */ /* 0x002fec0003800000 */
[----:B------:R-:W1:Y:S02]  /*1900*/  SYNCS.PHASECHK.TRANS64.TRYWAIT P0, [UR11], R65 ;  /* 0x00000041ff0075a7 */ /* 0x000e64000800014b */
[----:B-1----:R-:W-:Y:S05]  /*1910*/  @!P0 BRA `(.L_x_22) ;  /* 0x00000050007c8947 */ /* 0x002fea0003800000 */
.L_x_21:
[----:B01----:R-:W-:Y:S01]  /*1920*/  LDS R65, [R63+UR18+0x30180] ;  /* 0x030180123f417984 */ /* 0x003fe20008000800 */
[----:B------:R-:W-:Y:S02]  /*1930*/  UIADD3 UR11, UR18, 0x18180, URZ ;  /* 0x00018180120b7890 */ /* 0x000fe4000fffe03f */
[----:B------:R-:W-:Y:S01]  /*1940*/  USEL UR7, UR7, URZ, !UP0 ;  /* 0x0000003f07077287 */ /* 0x000fe2000c000000 */
[----:B------:R-:W0:Y:S01]  /*1950*/  LDS R74, [R63+UR18+0x30188] ;  /* 0x030188123f4a7984 */ /* 0x000e220008000800 */
[----:B------:R-:W-:Y:S02]  /*1960*/  USHF.R.U32.HI UR11, URZ, 0x4, UR11 ;  /* 0x000000043f0b7899 */ /* 0x000fe4000801160b */
[----:B------:R-:W-:Y:S02]  /*1970*/  ULOP3.LUT UR12, UR9, 0x10000, URZ, 0xfc, !UPT ;  /* 0x00010000090c7892 */ /* 0x000fe4000f8efc3f */
[----:B------:R-:W-:Y:S02]  /*1980*/  ULOP3.LUT UR11, UR11, 0x3fff, URZ, 0xc0, !UPT ;  /* 0x00003fff0b0b7892 */ /* 0x000fe4000f8ec03f */
[----:B------:R-:W-:-:S02]  /*1990*/  UISETP.NE.U32.AND UP0, UPT, UR7, URZ, UPT ;  /* 0x0000003f0700728c */ /* 0x000fc4000bf05070 */
[----:B------:R-:W-:Y:S02]  /*19a0*/  ULOP3.LUT UR11, UR11, 0x10000, URZ, 0xfc, !UPT ;  /* 0x000100000b0b7892 */ /* 0x000fe4000f8efc3f */
[----:B------:R-:W-:Y:S02]  /*19b0*/  ULEA UR12, UR10, UR12, 0x9 ;  /* 0x0000000c0a0c7291 */ /* 0x000fe4000f8e483f */
[----:B------:R-:W-:Y:S01]  /*19c0*/  ULEA UR14, UR10, UR11, 0x9 ;  /* 0x0000000b0a0e7291 */ /* 0x000fe2000f8e483f */
[----:B------:R-:W-:Y:S01]  /*19d0*/  UMOV UR13, 0x80000020 ;  /* 0x80000020000d7882 */ /* 0x000fe20000000000 */
[----:B------:R-:W-:Y:S01]  /*19e0*/  UMOV UR15, 0x40000040 ;  /* 0x40000040000f7882 */ /* 0x000fe20000000000 */
[----:B------:R-:W-:Y:S01]  /*19f0*/  UIADD3 UR6, UR6, 0x2, URZ ;  /* 0x0000000206067890 */ /* 0x000fe2000fffe03f */
[----:B0-----:R-:W-:-:S06]  /*1a00*/  WARPGROUP.ARRIVE ;  /* 0x00000000000079c5 */ /* 0x001fcc0000000000 */
[----:B------:R-:W-:Y:S01]  /*1a10*/  QGMMA.SP.64x64x64.F32.E4M3.E4M3 R24, gdesc[UR12], R24, UP0, R65 ;  /* 0x04e041000c1879f3 */ /* 0x000fe2000bf00a18 */
[----:B------:R-:W-:Y:S02]  /*1a20*/  UIADD3 UR12, UR12, 0x2, URZ ;  /* 0x000000020c0c7890 */ /* 0x000fe4000fffe03f */
[----:B------:R-:W-:Y:S01]  /*1a30*/  UIADD3 UR14, UR14, 0x4, URZ ;  /* 0x000000040e0e7890 */ /* 0x000fe2000fffe03f */
[----:B------:R-:W-:Y:S01]  /*1a40*/  UMOV UR13, 0x80000020 ;  /* 0x80000020000d7882 */ /* 0x000fe20000000000 */
[----:B------:R-:W-:Y:S01]  /*1a50*/  UMOV UR15, 0x40000040 ;  /* 0x40000040000f7882 */ /* 0x000fe20000000000 */
[----:B------:R-:W-:-:S04]  /*1a60*/  UISETP.NE.AND UP0, UPT, UR6, UR19, UPT ;  /* 0x000000130600728c */ /* 0x000fc8000bf05270 */
[----:B------:R-:W-:-:S04]  /*1a70*/  USEL UR7, URZ, 0x1, UP0 ;  /* 0x000000013f077887 */ /* 0x000fc80008000000 */
[----:B------:R-:W-:-:S06]  /*1a80*/  UISETP.NE.AND UP0, UPT, UR7, URZ, UPT ;  /* 0x0000003f0700728c */ /* 0x000fcc000bf05270 */
[----:B------:R-:W-:Y:S01]  /*1a90*/  PLOP3.LUT P0, PT, PT, PT, UP0, 0x80, 0x0 ;  /* 0x000000000000781c */ /* 0x000fe20003f0f008 */
[----:B------:R-:W-:Y:S03]  /*1aa0*/  QGMMA.SP.64x64x64.F32.E4M3.E4M3 R24, gdesc[UR12], R24, R74, gsb0 ;  /* 0x04e04a000c1879f3 */ /* 0x000fe60008000a18 */
[----:B------:R-:W-:-:S09]  /*1ab0*/  WARPGROUP.DEPBAR.LE gsb0, 0x0 ;  /* 0x00008000000079c5 */ /* 0x000fd20000010000 */
[----:B------:R-:W-:Y:S05]  /*1ac0*/  @!P0 BRA `(.L_x_23) ;  /* 0x0000000000888947 */ /* 0x000fea0003800000 */
[----:B------:R-:W-:Y:S01]  /*1ad0*/  FADD R59, R24, R59 ;  /* 0x0000003b183b7221 */ /* 0x000fe20000000000 */
[----:B------:R-:W-:-:S01]  /*1ae0*/  FADD R102, R25, R102 ;  /* 0x0000006619667221 */ /* 0x000fc20000000000 */
        /* <DEDUP_REMOVED lines=30> */
[----:B------:R-:W-:-:S02]  /*1cd0*/  WARPGROUP.DEPBAR.LE gsb0, 0x0 ;  /* 0x00008000000079c5 */ /* 0x000fc40000010000 */
[----:B------:R-:W-:-:S05]  /*1ce0*/  UMOV UR6, URZ ;  /* 0x0000003f00067c82 */ /* 0x000fca0008000000 */
.L_x_23:
[----:B------:R-:W-:Y:S05]  /*1cf0*/  @!P1 BRA `(.L_x_24) ;  /* 0x0000000000049947 */ /* 0x000fea0003800000 */
[----:B------:R-:W-:Y:S01]  /*1d00*/  BPT.TRAP 0x1 ;  /* 0x000000040000795c */ /* 0x000fe20000300000 */
.L_x_24:
[----:B------:R-:W-:-:S13]  /*1d10*/  LOP3.LUT P0, RZ, R6, R3, RZ, 0xc0, !PT ;  /* 0x0000000306ff7212 */ /* 0x000fda000780c0ff */
[----:B------:R-:W-:-:S05]  /*1d20*/  @P0 LEA R63, R61, UR18, 0x3 ;  /* 0x000000123d3f0c11 */ /* 0x000fca000f8e18ff */
[----:B------:R-:W-:-:S05]  /*1d30*/  @P0 VIADD R74, R63, 0x60 ;  /* 0x000000603f4a0836 */ /* 0x000fca0000000000 */
[----:B------:R-:W-:-:S04]  /*1d40*/  @P0 PRMT R74, R7, 0x654, R74 ;  /* 0x00000654074a0816 */ /* 0x000fc8000000004a */
[----:B------:R0:W-:Y:S01]  /*1d50*/  @P0 SYNCS.ARRIVE.TRANS64.RED.A1T0 RZ, [R74+URZ], RZ ;  /* 0x000000ff4aff09a7 */ /* 0x0001e2000810043f */
[----:B------:R-:W-:-:S13]  /*1d60*/  ISETP.GT.U32.AND P0, PT, R2, 0x1, PT ;  /* 0x000000010200780c */ /* 0x000fda0003f04070 */
[----:B0-----:R-:W-:Y:S05]  /*1d70*/  @P0 BRA `(.L_x_25) ;  /* 0x0000000000040947 */ /* 0x001fea0003800000 */
[----:B------:R-:W-:Y:S01]  /*1d80*/  BPT.TRAP 0x1 ;  /* 0x000000040000795c */ /* 0x000fe20000300000 */
.L_x_25:
[----:B------:R-:W-:Y:S01]  /*1d90*/  UIADD3 UR10, UR10, 0x1, URZ ;  /* 0x000000010a0a7890 */ /* 0x000fe2000fffe03f */
[----:B------:R-:W-:Y:S01]  /*1da0*/  ISETP.GT.AND P1, PT, R11, 0x1, PT ;  /* 0x000000010b00780c */ /* 0x000fe20003f24270 */
[----:B------:R-:W-:Y:S02]  /*1db0*/  VIADD R61, R61, 0x1 ;  /* 0x000000013d3d7836 */ /* 0x000fe40000000000 */
[----:B------:R-:W-:Y:S01]  /*1dc0*/  UISETP.NE.AND UP1, UPT, UR10, 0xc, UPT ;  /* 0x0000000c0a00788c */ /* 0x000fe2000bf25270 */
[----:B------:R-:W-:Y:S02]  /*1dd0*/  VIADD R11, R11, 0xffffffff ;  /* 0xffffffff0b0b7836 */ /* 0x000fe40000000000 */
[C---:B------:R-:W-:Y:S01]  /*1de0*/  ISETP.NE.AND P0, PT, R61.reuse, 0xc, PT ;  /* 0x0000000c3d00780c */ /* 0x040fe20003f05270 */
[----:B------:R-:W-:Y:S02]  /*1df0*/  USEL UR7, URZ, 0x1, UP1 ;  /* 0x000000013f077887 */ /* 0x000fe40008800000 */
[----:B------:R-:W-:Y:S01]  /*1e00*/  USEL UR10, UR10, URZ, UP1 ;  /* 0x0000003f0a0a7287 */ /* 0x000fe20008800000 */
[----:B------:R-:W-:-:S03]  /*1e10*/  SEL R61, R61, RZ, P0 ;  /* 0x000000ff3d3d7207 */ /* 0x000fc60000000000 */
[----:B------:R-:W-:Y:S01]  /*1e20*/  LOP3.LUT R67, R67, UR7, RZ, 0x3c, !PT ;  /* 0x0000000743437c12 */ /* 0x000fe2000f8e3cff */
[----:B------:R-:W-:Y:S01]  /*1e30*/  UMOV UR7, 0x1 ;  /* 0x0000000100077882 */ /* 0x000fe20000000000 */
[----:B------:R-:W-:Y:S06]  /*1e40*/  @P1 BRA `(.L_x_26) ;  /* 0xfffffff800501947 */ /* 0x000fec000383ffff */
.L_x_18:
[----:B------:R-:W-:Y:S01]  /*1e50*/  LOP3.LUT R11, R0, 0x60, RZ, 0xc0, !PT ;  /* 0x00000060000b7812 */ /* 0x000fe200078ec0ff */
[----:B------:R-:W0:Y:S01]  /*1e60*/  LDC R63, c[0x0][0x288] ;  /* 0x0000a200ff3f7b82 */ /* 0x000e220000000800 */
[----:B------:R-:W-:Y:S01]  /*1e70*/  SHF.R.U32.HI R61, RZ, 0x2, R0 ;  /* 0x00000002ff3d7819 */ /* 0x000fe20000011600 */
[----:B------:R-:W-:Y:S01]  /*1e80*/  IMAD.SHL.U32 R15, R15, 0x80, RZ ;  /* 0x000000800f0f7824 */ /* 0x000fe200078e00ff */
[----:B------:R-:W-:Y:S01]  /*1e90*/  SHF.R.U32.HI R11, RZ, 0x5, R11 ;  /* 0x00000005ff0b7819 */ /* 0x000fe2000001160b */
[----:B------:R-:W-:Y:S01]  /*1ea0*/  UISETP.NE.AND UP2, UPT, UR6, URZ, UPT ;  /* 0x0000003f0600728c */ /* 0x000fe2000bf45270 */
[----:B------:R-:W-:Y:S01]  /*1eb0*/  LOP3.LUT R74, R61, 0x7, RZ, 0xc0, !PT ;  /* 0x000000073d4a7812 */ /* 0x000fe200078ec0ff */
[----:B------:R-:W-:Y:S01]  /*1ec0*/  UIADD3 UR5, UR8, UR5, URZ ;  /* 0x0000000508057290 */ /* 0x000fe2000fffe03f */
[----:B------:R-:W-:Y:S01]  /*1ed0*/  LOP3.LUT R61, R8, 0x1, RZ, 0xc0, !PT ;  /* 0x00000001083d7812 */ /* 0x000fe200078ec0ff */
[C---:B------:R-:W-:Y:S01]  /*1ee0*/  IMAD.SHL.U32 R65, R11.reuse, 0x10, RZ ;  /* 0x000000100b417824 */ /* 0x040fe200078e00ff */
[----:B------:R-:W-:Y:S01]  /*1ef0*/  USEL UR9, URZ, 0x1, !UP2 ;  /* 0x000000013f097887 */ /* 0x000fe2000d000000 */
[----:B------:R-:W-:Y:S01]  /*1f00*/  IMAD R94, R11, -0x10, -R74 ;  /* 0xfffffff00b5e7824 */ /* 0x000fe200078e0a4a */
[----:B------:R-:W-:Y:S01]  /*1f10*/  SHF.R.U32.HI R11, RZ, 0x1, R0 ;  /* 0x00000001ff0b7819 */ /* 0x000fe20000011600 */
[----:B------:R-:W-:Y:S01]  /*1f20*/  IMAD.SHL.U32 R104, R19, 0x40, RZ ;  /* 0x0000004013687824 */ /* 0x000fe200078e00ff */
[----:B------:R-:W-:Y:S01]  /*1f30*/  LOP3.LUT R74, R65, 0xfffffff0, R74, 0xe2, !PT ;  /* 0xfffffff0414a7812 */ /* 0x000fe200078ee24a */
[----:B------:R-:W-:Y:S01]  /*1f40*/  UISETP.GT.U32.AND UP0, UPT, UR5, 0xb, UPT ;  /* 0x0000000b0500788c */ /* 0x000fe2000bf04070 */
[----:B------:R-:W-:Y:S01]  /*1f50*/  IMAD R94, R61, -0x40, R94 ;  /* 0xffffffc03d5e7824 */ /* 0x000fe200078e025e */
[----:B------:R-:W-:Y:S01]  /*1f60*/  SHF.R.S32.HI R65, RZ, 0x1f, R17 ;  /* 0x0000001fff417819 */ /* 0x000fe20000011411 */
[----:B------:R-:W-:Y:S01]  /*1f70*/  ULDC UR7, c[0x0][0x284] ;  /* 0x0000a10000077ab9 */ /* 0x000fe20000000800 */
[----:B------:R-:W-:Y:S01]  /*1f80*/  LOP3.LUT R74, R74, 0x40, R11, 0xf8, !PT ;  /* 0x000000404a4a7812 */ /* 0x000fe200078ef80b */
[----:B------:R-:W-:Y:S01]  /*1f90*/  UISETP.LT.U32.AND UP0, UPT, UR8, 0xc, UP0 ;  /* 0x0000000c0800788c */ /* 0x000fe20008701070 */
[----:B------:R-:W-:Y:S01]  /*1fa0*/  LOP3.LUT R11, R0, 0x3, RZ, 0xc0, !PT ;  /* 0x00000003000b7812 */ /* 0x000fe200078ec0ff */
[----:B------:R-:W-:Y:S01]  /*1fb0*/  ULDC.64 UR10, c[0x0][0x6d0] ;  /* 0x0001b400000a7ab9 */ /* 0x000fe20000000a00 */
[----:B------:R-:W-:Y:S01]  /*1fc0*/  LOP3.LUT R74, R74, R15, RZ, 0xfc, !PT ;  /* 0x0000000f4a4a7212 */ /* 0x000fe200078efcff */
[----:B------:R-:W-:Y:S01]  /*1fd0*/  UISETP.GE.U32.AND UP1, UPT, UR8, 0xc, UPT ;  /* 0x0000000c0800788c */ /* 0x000fe2000bf26070 */
[----:B0-----:R-:W-:Y:S01]  /*1fe0*/  ISETP.GE.AND P0, PT, R104, R63, PT ;  /* 0x0000003f6800720c */ /* 0x001fe20003f06270 */
[----:B------:R-:W-:Y:S01]  /*1ff0*/  IMAD R61, R11, -0x2, R63 ;  /* 0xfffffffe0b3d7824 */ /* 0x000fe200078e023f */
[----:B------:R-:W-:Y:S01]  /*2000*/  SHF.R.S32.HI R75, RZ, 0x1f, R74 ;  /* 0x0000001fff4b7819 */ /* 0x000fe2000001144a */
[----:B------:R-:W-:Y:S01]  /*2010*/  IMAD R106, R65, UR10, RZ ;  /* 0x0000000a416a7c24 */ /* 0x000fe2000f8e02ff */
[----:B------:R-:W-:Y:S01]  /*2020*/  ISETP.NE.AND P1, PT, RZ, UR9, PT ;  /* 0x00000009ff007c0c */ /* 0x000fe2000bf25270 */
[----:B------:R-:W-:Y:S01]  /*2030*/  IMAD.MOV.U32 R63, RZ, RZ, R13 ;  /* 0x000000ffff3f7224 */ /* 0x000fe200078e000d */
[----:B------:R-:W-:Y:S01]  /*2040*/  IADD3 R11, -R15, UR7, R94 ;  /* 0x000000070f0b7c10 */ /* 0x000fe2000fffe15e */
[----:B------:R-:W-:Y:S01]  /*2050*/  IMAD.WIDE.U32 R94, R17, UR10, R74 ;  /* 0x0000000a115e7c25 */ /* 0x000fe2000f8e004a */
[----:B------:R-:W-:Y:S01]  /*2060*/  ISETP.GE.OR P0, PT, R15, UR7, P0 ;  /* 0x000000070f007c0c */ /* 0x000fe20008706670 */
[----:B------:R-:W-:-:S02]  /*2070*/  UIMAD.WIDE.U32 UR6, UR5, -0x55555555, URZ ;  /* 0xaaaaaaab050678a5 */ /* 0x000fc4000f8e003f */
[----:B------:R-:W-:Y:S01]  /*2080*/  USEL UR10, URZ, 0x1, !UP0 ;  /* 0x000000013f0a7887 */ /* 0x000fe2000c000000 */
[----:B------:R-:W-:Y:S01]  /*2090*/  IMAD R15, R17, UR11, R106 ;  /* 0x0000000b110f7c24 */ /* 0x000fe2000f8e026a */
[----:B------:R-:W-:Y:S02]  /*20a0*/  USHF.R.U32.HI UR6, URZ, 0x3, UR7 ;  /* 0x000000033f067899 */ /* 0x000fe40008011607 */
[----:B------:R-:W-:Y:S01]  /*20b0*/  ULOP3.LUT UR4, UR4, UR10, URZ, 0x3c, !UPT ;  /* 0x0000000a04047292 */ /* 0x000fe2000f8e3c3f */
[----:B------:R-:W-:Y:S01]  /*20c0*/  IMAD.IADD R13, R95, 0x1, R15 ;  /* 0x000000015f0d7824 */ /* 0x000fe200078e020f */
[----:B------:R-:W-:Y:S02]  /*20d0*/  UIMAD UR5, UR6, -0xc, UR5 ;  /* 0xfffffff4060578a4 */ /* 0x000fe4000f8e0205 */
[----:B------:R-:W-:Y:S01]  /*20e0*/  @UP1 ULOP3.LUT UR4, UR4, 0x1, UR6, 0x78, !UPT ;  /* 0x0000000104041892 */ /* 0x000fe2000f8e7806 */
[----:B------:R-:W-:Y:S11]  /*20f0*/  @!P1 BRA `(.L_x_27) ;  /* 0x0000000000849947 */ /* 0x000ff60003800000 */
[----:B------:R-:W-:Y:S01]  /*2100*/  FADD R59, R24, R59 ;  /* 0x0000003b183b7221 */ /* 0x000fe20000000000 */
        /* <DEDUP_REMOVED lines=31> */
[----:B------:R-:W-:-:S06]  /*2300*/  WARPGROUP.DEPBAR.LE gsb0, 0x0 ;  /* 0x00008000000079c5 */ /* 0x000fcc0000010000 */
.L_x_27:
[----:B------:R-:W-:Y:S02]  /*2310*/  WARPGROUP.DEPBAR.LE gsb0, 0x0 ;  /* 0x00008000000079c5 */ /* 0x000fe40000010000 */
[----:B------:R-:W-:Y:S02]  /*2320*/  IMAD.MOV.U32 R95, RZ, RZ, R13 ;  /* 0x000000ffff5f7224 */ /* 0x000fe400078e000d */
[----:B------:R-:W-:Y:S02]  /*2330*/  IMAD.IADD R15, R61, 0x1, -R104 ;  /* 0x000000013d0f7824 */ /* 0x000fe400078e0a68 */
[----:B------:R-:W-:Y:S01]  /*2340*/  IMAD.MOV.U32 R13, RZ, RZ, -0x1 ;  /* 0xffffffffff0d7424 */ /* 0x000fe200078e00ff */
[----:B------:R-:W-:Y:S06]  /*2350*/  @P0 BRA `(.L_x_28) ;  /* 0x0000002400900947 */ /* 0x000fec0003800000 */
[----:B------:R-:W0:Y:S01]  /*2360*/  LDC.64 R40, c[0x0][0x6c8] ;  /* 0x0001b200ff287b82 */ /* 0x000e220000000a00 */
[----:B------:R-:W-:Y:S01]  /*2370*/  IMAD.WIDE R24, R19, 0x40, RZ ;  /* 0x0000004013187825 */ /* 0x000fe200078e02ff */
[----:B---3-5:R-:W-:Y:S01]  /*2380*/  FSETP.NEU.AND P1, PT, R10, RZ, PT ;  /* 0x000000ff0a00720b */ /* 0x028fe20003f2d000 */
[----:B------:R-:W-:Y:S01]  /*2390*/  BSSY B0, `(.L_x_28) ;  /* 0x0000260000007945 */ /* 0x000fe20003800000 */
[----:B------:R-:W-:Y:S01]  /*23a0*/  ISETP.GT.AND P0, PT, R15, RZ, PT ;  /* 0x000000ff0f00720c */ /* 0x000fe20003f04270 */
[----:B------:R-:W-:-:S03]  /*23b0*/  IMAD.SHL.U32 R19, R0, 0x2, RZ ;  /* 0x0000000200137824 */ /* 0x000fc600078e00ff */
[----:B------:R-:W-:Y:S02]  /*23c0*/  ISETP.GT.AND P5, PT, R11, RZ, P0 ;  /* 0x000000ff0b00720c */ /* 0x000fe400007a4270 */
[----:B------:R-:W-:Y:S01]  /*23d0*/  LOP3.LUT R33, R24, 0x6, R19, 0xf8, !PT ;  /* 0x0000000618217812 */ /* 0x000fe200078ef813 */
[----:B0-----:R-:W-:-:S04]  /*23e0*/  IMAD R26, R25, R40, RZ ;  /* 0x00000028191a7224 */ /* 0x001fc800078e02ff */
[----:B------:R-:W-:-:S04]  /*23f0*/  IMAD.WIDE.U32 R94, R33, R40, R94 ;  /* 0x00000028215e7225 */ /* 0x000fc800078e005e */
[----:B------:R-:W-:-:S04]  /*2400*/  IMAD R19, R33, R41, R26 ;  /* 0x0000002921137224 */ /* 0x000fc800078e021a */
[----:B------:R-:W-:Y:S01]  /*2410*/  IMAD.IADD R37, R95, 0x1, R19 ;  /* 0x000000015f257824 */ /* 0x000fe200078e0213 */
[----:B------:R-:W-:Y:S06]  /*2420*/  @!P1 BRA `(.L_x_29) ;  /* 0x00000018009c9947 */ /* 0x000fec0003800000 */
[----:B------:R-:W-:Y:S01]  /*2430*/  ULDC.64 UR6, c[0x0][0x6b8] ;  /* 0x0001ae0000067ab9 */ /* 0x000fe20000000a00 */
[----:B------:R-:W-:Y:S01]  /*2440*/  ULDC.64 UR12, c[0x0][0x6b0] ;  /* 0x0001ac00000c7ab9 */ /* 0x000fe20000000a00 */
[----:B------:R-:W-:Y:S01]  /*2450*/  IMAD R24, R65, UR6, RZ ;  /* 0x0000000641187c24 */ /* 0x000fe2000f8e02ff */
[----:B------:R-:W-:Y:S01]  /*2460*/  ULDC.64 UR14, c[0x0][0x6a8] ;  /* 0x0001aa00000e7ab9 */ /* 0x000fe20000000a00 */
[C---:B------:R-:W-:Y:S01]  /*2470*/  IMAD.WIDE.U32 R26, R17.reuse, UR6, R74 ;  /* 0x00000006111a7c25 */ /* 0x040fe2000f8e004a */
[----:B------:R-:W0:Y:S01]  /*2480*/  LDC.64 R30, c[0x0][0x6b0] ;  /* 0x0001ac00ff1e7b82 */ /* 0x000e220000000a00 */
[----:B------:R-:W-:Y:S02]  /*2490*/  ULDC.64 UR10, c[0x0][0x6c0] ;  /* 0x0001b000000a7ab9 */ /* 0x000fe40000000a00 */
[----:B------:R-:W-:Y:S02]  /*24a0*/  IMAD R39, R17, UR7, R24 ;  /* 0x0000000711277c24 */ /* 0x000fe4000f8e0218 */
[----:B------:R-:W-:-:S02]  /*24b0*/  IMAD R24, R25, UR12, RZ ;  /* 0x0000000c19187c24 */ /* 0x000fc4000f8e02ff */
[----:B------:R-:W-:Y:S02]  /*24c0*/  IMAD.IADD R27, R27, 0x1, R39 ;  /* 0x000000011b1b7824 */ /* 0x000fe400078e0227 */
[C---:B------:R-:W-:Y:S02]  /*24d0*/  IMAD R35, R33.reuse, UR13, R24 ;  /* 0x0000000d21237c24 */ /* 0x040fe4000f8e0218 */
[----:B------:R-:W-:-:S04]  /*24e0*/  IMAD.WIDE.U32 R24, R33, UR12, R26 ;  /* 0x0000000c21187c25 */ /* 0x000fc8000f8e001a */
[----:B------:R-:W-:Y:S01]  /*24f0*/  IMAD.IADD R19, R25, 0x1, R35 ;  /* 0x0000000119137824 */ /* 0x000fe200078e0223 */
[----:B------:R-:W-:-:S04]  /*2500*/  LEA R28, P1, R24, UR14, 0x2 ;  /* 0x0000000e181c7c11 */ /* 0x000fc8000f8210ff */
[----:B------:R-:W-:-:S05]  /*2510*/  LEA.HI.X R29, R24, UR15, R19, 0x2, P1 ;  /* 0x0000000f181d7c11 */ /* 0x000fca00088f1413 */
[----:B------:R-:W3:Y:S01]  /*2520*/  @P5 LDG.E.LTC128B R19, desc[UR16][R28.64] ;  /* 0x000000101c135981 */ /* 0x000ee2000c1e1920 */
[C---:B------:R-:W-:Y:S01]  /*2530*/  LEA R24, P1, R94.reuse, UR10, 0x2 ;  /* 0x0000000a5e187c11 */ /* 0x040fe2000f8210ff */
[----:B0-----:R-:W-:Y:S01]  /*2540*/  IMAD.WIDE.U32 R30, R33, UR12, R30 ;  /* 0x0000000c211e7c25 */ /* 0x001fe2000f8e001e */
[----:B------:R-:W-:Y:S01]  /*2550*/  BSSY B1, `(.L_x_30) ;  /* 0x0000014000017945 */ /* 0x000fe20003800000 */
[----:B------:R-:W-:Y:S02]  /*2560*/  ISETP.GT.AND P0, PT, R11, 0x8, P0 ;  /* 0x000000080b00780c */ /* 0x000fe40000704270 */
[----:B------:R-:W-:Y:S01]  /*2570*/  LEA.HI.X R25, R94, UR11, R37, 0x2, P1 ;  /* 0x0000000b5e197c11 */ /* 0x000fe200088f1425 */
[----:B------:R-:W-:Y:S01]  /*2580*/  IMAD.IADD R43, R35, 0x1, R31 ;  /* 0x00000001232b7824 */ /* 0x000fe200078e021f */
[----:B------:R-:W-:Y:S02]  /*2590*/  ISETP.GT.AND P1, PT, R15, 0x1, PT ;  /* 0x000000010f00780c */ /* 0x000fe40003f24270 */
[----:B------:R-:W-:-:S02]  /*25a0*/  IADD3 R34, P2, R26, R30, RZ ;  /* 0x0000001e1a227210 */ /* 0x000fc40007f5e0ff */
[----:B------:R-:W-:Y:S02]  /*25b0*/  IADD3 R36, P4, R74, R30, RZ ;  /* 0x0000001e4a247210 */ /* 0x000fe40007f9e0ff */
[----:B------:R-:W-:Y:S01]  /*25c0*/  LEA R30, P6, R40, R24, 0x2 ;  /* 0x00000018281e7211 */ /* 0x000fe200078c10ff */
[----:B------:R-:W-:Y:S01]  /*25d0*/  IMAD.X R27, R43, 0x1, R27, P2 ;  /* 0x000000012b1b7824 */ /* 0x000fe200010e061b */
[----:B------:R-:W-:-:S04]  /*25e0*/  LEA R26, P2, R34, UR14, 0x2 ;  /* 0x0000000e221a7c11 */ /* 0x000fc8000f8410ff */
[----:B------:R-:W-:Y:S01]  /*25f0*/  LEA.HI.X R27, R34, UR15, R27, 0x2, P2 ;  /* 0x0000000f221b7c11 */ /* 0x000fe200090f141b */
[----:B---3--:R-:W-:-:S04]  /*2600*/  FMUL R32, R19, R10 ;  /* 0x0000000a13207220 */ /* 0x008fc80000400000 */
[----:B--2---:R-:W-:Y:S01]  /*2610*/  FFMA R59, R59, R9, R32 ;  /* 0x000000093b3b7223 */ /* 0x004fe20000000020 */
[----:B------:R-:W-:-:S04]  /*2620*/  IMAD.WIDE.U32 R32, R33, UR12, R74 ;  /* 0x0000000c21207c25 */ /* 0x000fc8000f8e004a */
[----:B------:R0:W-:Y:S01]  /*2630*/  @P5 STG.E desc[UR16][R24.64], R59 ;  /* 0x0000003b18005986 */ /* 0x0001e2000c101910 */
[----:B------:R-:W-:Y:S01]  /*2640*/  ISETP.GT.AND P5, PT, R11, RZ, P1 ;  /* 0x000000ff0b00720c */ /* 0x000fe20000fa4270 */
[----:B------:R-:W-:Y:S02]  /*2650*/  IMAD.IADD R33, R35, 0x1, R33 ;  /* 0x0000000123217824 */ /* 0x000fe400078e0221 */
[----:B------:R-:W-:-:S10]  /*2660*/  IMAD.WIDE.U32 R32, R17, UR6, R32 ;  /* 0x0000000611207c25 */ /* 0x000fd4000f8e0020 */
[----:B0-----:R-:W-:Y:S05]  /*2670*/  @!P5 BRA `(.L_x_31) ;  /* 0x000000000004d947 */ /* 0x001fea0003800000 */
[----:B------:R0:W5:Y:S02]  /*2680*/  LDG.E.LTC128B R19, desc[UR16][R26.64] ;  /* 0x000000101a137981 */ /* 0x000164000c1e1920 */
.L_x_31:
[----:B------:R-:W-:Y:S05]  /*2690*/  BSYNC B1 ;  /* 0x0000000000017941 */ /* 0x000fea0003800000 */
.L_x_30:
[----:B-----5:R-:W-:Y:S01]  /*26a0*/  FMUL R38, R19, R10 ;  /* 0x0000000a13267220 */ /* 0x020fe20000400000 */
[----:B------:R-:W-:Y:S01]  /*26b0*/  LEA.HI.X R31, R40, R25, R41, 0x2, P6 ;  /* 0x00000019281f7211 */ /* 0x000fe200030f1429 */
[----:B------:R-:W-:Y:S01]  /*26c0*/  IMAD.IADD R33, R39, 0x1, R33 ;  /* 0x0000000127217824 */ /* 0x000fe200078e0221 */
[----:B------:R-:W-:Y:S01]  /*26d0*/  LEA R34, P2, R32, UR14, 0x2 ;  /* 0x0000000e20227c11 */ /* 0x000fe2000f8410ff */
[----:B------:R-:W-:Y:S01]  /*26e0*/  FFMA R45, R102, R9, R38 ;  /* 0x00000009662d7223 */ /* 0x000fe20000000026 */
[----:B------:R-:W-:Y:S01]  /*26f0*/  BSSY B1, `(.L_x_32) ;  /* 0x0000006000017945 */ /* 0x000fe20003800000 */
[----:B------:R-:W-:Y:S01]  /*2700*/  IMAD.X R37, R75, 0x1, R43, P4 ;  /* 0x000000014b257824 */ /* 0x000fe200020e062b */
[----:B------:R-:W-:Y:S02]  /*2710*/  LEA.HI.X R35, R32, UR15, R33, 0x2, P2 ;  /* 0x0000000f20237c11 */ /* 0x000fe400090f1421 */
[----:B------:R1:W-:Y:S01]  /*2720*/  @P5 STG.E desc[UR16][R30.64], R45 ;  /* 0x0000002d1e005986 */ /* 0x0003e2000c101910 */
[----:B------:R-:W-:Y:S06]  /*2730*/  @!P0 BRA `(.L_x_33) ;  /* 0x0000000000048947 */ /* 0x000fec0003800000 */
[----:B------:R2:W5:Y:S02]  /*2740*/  LDG.E.LTC128B R19, desc[UR16][R34.64+0x20] ;  /* 0x0000201022137981 */ /* 0x000564000c1e1920 */
.L_x_33:
[----:B------:R-:W-:Y:S05]  /*2750*/  BSYNC B1 ;  /* 0x0000000000017941 */ /* 0x000fea0003800000 */
.L_x_32:
[----:B--2--5:R-:W-:Y:S01]  /*2760*/  FMUL R34, R19, R10 ;  /* 0x0000000a13227220 */ /* 0x024fe20000400000 */
[----:B------:R-:W-:Y:S01]  /*2770*/  ISETP.GT.AND P1, PT, R11, 0x8, P1 ;  /* 0x000000080b00780c */ /* 0x000fe20000f24270 */
[----:B------:R-:W-:Y:S01]  /*2780*/  IMAD.WIDE.U32 R32, R17, UR6, R36 ;  /* 0x0000000611207c25 */ /* 0x000fe2000f8e0024 */
[----:B------:R-:W-:-:S03]  /*2790*/  ISETP.GT.AND P2, PT, R15, 0x8, PT ;  /* 0x000000080f00780c */ /* 0x000fc60003f44270 */
[----:B------:R-:W-:Y:S01]  /*27a0*/  FFMA R23, R23, R9, R34 ;  /* 0x0000000917177223 */ /* 0x000fe20000000022 */
[----:B------:R-:W-:Y:S01]  /*27b0*/  USHF.L.U64.HI UR10, UR12, 0x5, UR13 ;  /* 0x000000050c0a7899 */ /* 0x000fe2000801020d */
[----:B------:R-:W-:Y:S01]  /*27c0*/  IMAD.IADD R17, R39, 0x1, R33 ;  /* 0x0000000127117824 */ /* 0x000fe200078e0221 */
[C---:B------:R-:W-:Y:S01]  /*27d0*/  LEA R34, P5, R32.reuse, UR14, 0x2 ;  /* 0x0000000e20227c11 */ /* 0x040fe2000f8a10ff */
[----:B------:R-:W-:Y:S01]  /*27e0*/  USHF.L.U32 UR9, UR12, 0x5, URZ ;  /* 0x000000050c097899 */ /* 0x000fe2000800063f */
[----:B------:R2:W-:Y:S01]  /*27f0*/  @P0 STG.E desc[UR16][R24.64+0x20], R23 ;  /* 0x0000201718000986 */ /* 0x0005e2000c101910 */
[----:B------:R-:W-:Y:S01]  /*2800*/  BSSY B1, `(.L_x_34) ;  /* 0x0000005000017945 */ /* 0x000fe20003800000 */
[----:B------:R-:W-:Y:S02]  /*2810*/  ISETP.GT.AND P4, PT, R11, RZ, P2 ;  /* 0x000000ff0b00720c */ /* 0x000fe40001784270 */
[----:B------:R-:W-:Y:S01]  /*2820*/  LEA.HI.X R35, R32, UR15, R17, 0x2, P5 ;  /* 0x0000000f20237c11 */ /* 0x000fe2000a8f1411 */
[----:B------:R-:W-:Y:S10]  /*2830*/  @!P1 BRA `(.L_x_35) ;  /* 0x0000000000049947 */ /* 0x000ff40003800000 */
[----:B------:R3:W5:Y:S02]  /*2840*/  LDG.E.LTC128B R19, desc[UR16][R34.64+0x20] ;  /* 0x0000201022137981 */ /* 0x000764000c1e1920 */
.L_x_35:
[----:B------:R-:W-:Y:S05]  /*2850*/  BSYNC B1 ;  /* 0x0000000000017941 */ /* 0x000fea0003800000 */
.L_x_34:
[----:B---3-5:R-:W-:Y:S01]  /*2860*/  FMUL R34, R19, R10 ;  /* 0x0000000a13227220 */ /* 0x028fe20000400000 */
[----:B------:R-:W-:Y:S01]  /*2870*/  IADD3 R32, P0, R28, UR9, RZ ;  /* 0x000000091c207c10 */ /* 0x000fe2000ff1e0ff */
[----:B------:R-:W-:Y:S02]  /*2880*/  IMAD.MOV.U32 R17, RZ, RZ, R19 ;  /* 0x000000ffff117224 */ /* 0x000fe400078e0013 */
[----:B--2---:R-:W-:Y:S01]  /*2890*/  FFMA R23, R100, R9, R34 ;  /* 0x0000000964177223 */ /* 0x004fe20000000022 */
[----:B------:R-:W-:-:S04]  /*28a0*/  IADD3.X R33, R29, UR10, RZ, P0, !PT ;  /* 0x0000000a1d217c10 */ /* 0x000fc800087fe4ff */
[----:B------:R2:W-:Y:S04]  /*28b0*/  @P1 STG.E desc[UR16][R30.64+0x20], R23 ;  /* 0x000020171e001986 */ /* 0x0005e8000c101910 */
[----:B------:R-:W3:Y:S01]  /*28c0*/  @P4 LDG.E.LTC128B R17, desc[UR16][R32.64] ;  /* 0x0000001020114981 */ /* 0x000ee2000c1e1920 */
[C---:B------:R-:W-:Y:S01]  /*28d0*/  IMAD.SHL.U32 R43, R40.reuse, 0x20, RZ ;  /* 0x00000020282b7824 */ /* 0x040fe200078e00ff */
[----:B------:R-:W-:Y:S01]  /*28e0*/  SHF.L.U64.HI R19, R40, 0x5, R41 ;  /* 0x0000000528137819 */ /* 0x000fe20000010229 */
[----:B------:R-:W-:Y:S01]  /*28f0*/  BSSY B1, `(.L_x_36) ;  /* 0x000000c000017945 */ /* 0x000fe20003800000 */
[----:B------:R-:W-:Y:S02]  /*2900*/  ISETP.GT.AND P0, PT, R15, 0x9, PT ;  /* 0x000000090f00780c */ /* 0x000fe40003f04270 */
[----:B------:R-:W-:-:S02]  /*2910*/  IADD3 R34, P5, R43, R24, RZ ;  /* 0x000000182b227210 */ /* 0x000fc40007fbe0ff */
[----:B------:R-:W-:-:S03]  /*2920*/  ISETP.GT.AND P1, PT, R11, RZ, P0 ;  /* 0x000000ff0b00720c */ /* 0x000fc60000724270 */
[----:B------:R-:W-:Y:S02]  /*2930*/  IMAD.X R35, R19, 0x1, R25, P5 ;  /* 0x0000000113237824 */ /* 0x000fe400028e0619 */
[----:B---3--:R-:W-:-:S04]  /*2940*/  FMUL R36, R17, R10 ;  /* 0x0000000a11247220 */ /* 0x008fc80000400000 */
[----:B------:R-:W-:Y:S01]  /*2950*/  FFMA R21, R21, R9, R36 ;  /* 0x0000000915157223 */ /* 0x000fe20000000024 */
[----:B------:R-:W-:-:S04]  /*2960*/  IADD3 R36, P5, R26, UR9, RZ ;  /* 0x000000091a247c10 */ /* 0x000fc8000ffbe0ff */
[----:B------:R2:W-:Y:S01]  /*2970*/  @P4 STG.E desc[UR16][R34.64], R21 ;  /* 0x0000001522004986 */ /* 0x0005e2000c101910 */
[----:B------:R-:W-:Y:S01]  /*2980*/  IADD3.X R37, R27, UR10, RZ, P5, !PT ;  /* 0x0000000a1b257c10 */ /* 0x000fe2000affe4ff */
[----:B------:R-:W-:Y:S07]  /*2990*/  @!P1 BRA `(.L_x_37) ;  /* 0x0000000000049947 */ /* 0x000fee0003800000 */
[----:B------:R3:W5:Y:S02]  /*29a0*/  LDG.E.LTC128B R17, desc[UR16][R36.64] ;  /* 0x0000001024117981 */ /* 0x000764000c1e1920 */
.L_x_37:
[----:B------:R-:W-:Y:S05]  /*29b0*/  BSYNC B1 ;  /* 0x0000000000017941 */ /* 0x000fea0003800000 */
.L_x_36:
[----:B------:R-:W-:Y:S01]  /*29c0*/  UIADD3 UR6, UP0, UR9, 0x20, URZ ;  /* 0x0000002009067890 */ /* 0x000fe2000ff1e03f */
[----:B------:R-:W-:Y:S01]  /*29d0*/  ISETP.GT.AND P2, PT, R11, 0x8, P2 ;  /* 0x000000080b00780c */ /* 0x000fe20001744270 */
[----:B-----5:R-:W-:Y:S01]  /*29e0*/  FMUL R40, R17, R10 ;  /* 0x0000000a11287220 */ /* 0x020fe20000400000 */
[----:B------:R-:W-:Y:S01]  /*29f0*/  IADD3 R38, P4, R43, R30, RZ ;  /* 0x0000001e2b267210 */ /* 0x000fe20007f9e0ff */
[----:B------:R-:W-:Y:S01]  /*2a00*/  UIADD3.X UR7, URZ, UR10, URZ, UP0, !UPT ;  /* 0x0000000a3f077290 */ /* 0x000fe200087fe43f */
[----:B--2---:R-:W-:Y:S01]  /*2a10*/  IMAD.MOV.U32 R23, RZ, RZ, R17 ;  /* 0x000000ffff177224 */ /* 0x004fe200078e0011 */
[----:B------:R-:W-:Y:S01]  /*2a20*/  IADD3 R28, P5, R28, UR6, RZ ;  /* 0x000000061c1c7c10 */ /* 0x000fe2000ffbe0ff */
[----:B------:R-:W-:Y:S01]  /*2a30*/  FFMA R41, R98, R9, R40 ;  /* 0x0000000962297223 */ /* 0x000fe20000000028 */
[----:B------:R-:W-:Y:S02]  /*2a40*/  IMAD.X R39, R19, 0x1, R31, P4 ;  /* 0x0000000113277824 */ /* 0x000fe400020e061f */
[----:B------:R-:W-:-:S03]  /*2a50*/  IADD3.X R29, R29, UR7, RZ, P5, !PT ;  /* 0x000000071d1d7c10 */ /* 0x000fc6000affe4ff */
[----:B------:R2:W-:Y:S04]  /*2a60*/  @P1 STG.E desc[UR16][R38.64], R41 ;  /* 0x0000002926001986 */ /* 0x0005e8000c101910 */
[----:B------:R-:W4:Y:S01]  /*2a70*/  @P2 LDG.E.LTC128B R23, desc[UR16][R28.64] ;  /* 0x000000101c172981 */ /* 0x000f22000c1e1920 */
[----:B------:R-:W-:Y:S01]  /*2a80*/  IADD3 R21, P1, R43, 0x20, RZ ;  /* 0x000000202b157810 */ /* 0x000fe20007f3e0ff */
[----:B------:R-:W-:Y:S01]  /*2a90*/  BSSY B1, `(.L_x_38) ;  /* 0x000000c000017945 */ /* 0x000fe20003800000 */
[----:B------:R-:W-:Y:S02]  /*2aa0*/  ISETP.GT.AND P4, PT, R11, 0x8, P0 ;  /* 0x000000080b00780c */ /* 0x000fe40000784270 */
[----:B------:R-:W-:Y:S01]  /*2ab0*/  IADD3 R24, P5, R21, R24, RZ ;  /* 0x0000001815187210 */ /* 0x000fe20007fbe0ff */
[----:B------:R-:W-:Y:S01]  /*2ac0*/  IMAD.X R17, RZ, RZ, R19, P1 ;  /* 0x000000ffff117224 */ /* 0x000fe200008e0613 */
[----:B0-----:R-:W-:-:S03]  /*2ad0*/  IADD3 R26, P0, R26, UR6, RZ ;  /* 0x000000061a1a7c10 */ /* 0x001fc6000ff1e0ff */
[----:B------:R-:W-:Y:S01]  /*2ae0*/  IMAD.X R25, R17, 0x1, R25, P5 ;  /* 0x0000000111197824 */ /* 0x000fe200028e0619 */
[----:B------:R-:W-:Y:S01]  /*2af0*/  IADD3.X R27, R27, UR7, RZ, P0, !PT ;  /* 0x000000071b1b7c10 */ /* 0x000fe200087fe4ff */
[----:B----4-:R-:W-:-:S04]  /*2b00*/  FMUL R40, R23, R10 ;  /* 0x0000000a17287220 */ /* 0x010fc80000400000 */
[----:B------:R-:W-:-:S05]  /*2b10*/  FFMA R63, R63, R9, R40 ;  /* 0x000000093f3f7223 */ /* 0x000fca0000000028 */
[----:B------:R2:W-:Y:S01]  /*2b20*/  @P2 STG.E desc[UR16][R24.64], R63 ;  /* 0x0000003f18002986 */ /* 0x0005e2000c101910 */
[----:B------:R-:W-:Y:S05]  /*2b30*/  @!P4 BRA `(.L_x_39) ;  /* 0x000000000004c947 */ /* 0x000fea0003800000 */
[----:B------:R0:W5:Y:S02]  /*2b40*/  LDG.E.LTC128B R23, desc[UR16][R26.64] ;  /* 0x000000101a177981 */ /* 0x000164000c1e1920 */
.L_x_39:
[----:B------:R-:W-:Y:S05]  /*2b50*/  BSYNC B1 ;  /* 0x0000000000017941 */ /* 0x000fea0003800000 */
.L_x_38:
[----:B--2---:R-:W-:Y:S01]  /*2b60*/  IADD3 R24, P2, R21, R30, RZ ;  /* 0x0000001e15187210 */ /* 0x004fe20007f5e0ff */
[----:B0----5:R-:W-:Y:S01]  /*2b70*/  FMUL R26, R23, R10 ;  /* 0x0000000a171a7220 */ /* 0x021fe20000400000 */
[C---:B------:R-:W-:Y:S01]  /*2b80*/  ISETP.GT.AND P1, PT, R15.reuse, 0x10, PT ;  /* 0x000000100f00780c */ /* 0x040fe20003f24270 */
[----:B------:R-:W-:Y:S01]  /*2b90*/  BSSY B1, `(.L_x_40) ;  /* 0x000000b000017945 */ /* 0x000fe20003800000 */
[----:B------:R-:W-:Y:S01]  /*2ba0*/  ISETP.GT.AND P0, PT, R15, 0x11, PT ;  /* 0x000000110f00780c */ /* 0x000fe20003f04270 */
[----:B------:R-:W-:Y:S01]  /*2bb0*/  FFMA R29, R96, R9, R26 ;  /* 0x00000009601d7223 */ /* 0x000fe2000000001a */
[----:B------:R-:W-:Y:S01]  /*2bc0*/  IMAD.X R25, R17, 0x1, R31, P2 ;  /* 0x0000000111197824 */ /* 0x000fe200010e061f */
[----:B------:R-:W-:Y:S02]  /*2bd0*/  ISETP.GT.AND P5, PT, R11, RZ, P1 ;  /* 0x000000ff0b00720c */ /* 0x000fe40000fa4270 */
[----:B------:R-:W-:Y:S02]  /*2be0*/  IADD3 R26, P2, R32, UR9, RZ ;  /* 0x00000009201a7c10 */ /* 0x000fe4000ff5e0ff */
[----:B------:R0:W-:Y:S01]  /*2bf0*/  @P4 STG.E desc[UR16][R24.64], R29 ;  /* 0x0000001d18004986 */ /* 0x0001e2000c101910 */
[----:B------:R-:W-:-:S02]  /*2c00*/  IADD3 R28, P6, R34, R43, RZ ;  /* 0x0000002b221c7210 */ /* 0x000fc40007fde0ff */
[----:B------:R-:W-:-:S06]  /*2c10*/  IADD3.X R27, R33, UR10, RZ, P2, !PT ;  /* 0x0000000a211b7c10 */ /* 0x000fcc00097fe4ff */
[----:B------:R-:W-:Y:S05]  /*2c20*/  @!P5 BRA `(.L_x_41) ;  /* 0x000000000004d947 */ /* 0x000fea0003800000 */
[----:B------:R2:W5:Y:S02]  /*2c30*/  LDG.E.LTC128B R23, desc[UR16][R26.64] ;  /* 0x000000101a177981 */ /* 0x000564000c1e1920 */
.L_x_41:
[----:B------:R-:W-:Y:S05]  /*2c40*/  BSYNC B1 ;  /* 0x0000000000017941 */ /* 0x000fea0003800000 */
.L_x_40:
[----:B0----5:R-:W-:Y:S01]  /*2c50*/  FMUL R25, R23, R10 ;  /* 0x0000000a17197220 */ /* 0x021fe20000400000 */
[----:B------:R-:W-:Y:S01]  /*2c60*/  IMAD.X R29, R35, 0x1, R19, P6 ;  /* 0x00000001231d7824 */ /* 0x000fe200030e0613 */
[----:B------:R-:W-:Y:S01]  /*2c70*/  ISETP.GT.AND P2, PT, R11, RZ, P0 ;  /* 0x000000ff0b00720c */ /* 0x000fe20000744270 */
[----:B------:R-:W-:Y:S01]  /*2c80*/  BSSY B1, `(.L_x_42) ;  /* 0x0000008000017945 */ /* 0x000fe20003800000 */
[----:B-1----:R-:W-:Y:S01]  /*2c90*/  FFMA R31, R92, R9, R25 ;  /* 0x000000095c1f7223 */ /* 0x002fe20000000019 */
[----:B------:R-:W-:Y:S02]  /*2ca0*/  IADD3 R24, P6, R36, UR9, RZ ;  /* 0x0000000924187c10 */ /* 0x000fe4000ffde0ff */
[----:B------:R-:W-:Y:S02]  /*2cb0*/  IADD3 R30, P4, R38, R43, RZ ;  /* 0x0000002b261e7210 */ /* 0x000fe40007f9e0ff */
[----:B------:R0:W-:Y:S01]  /*2cc0*/  @P5 STG.E desc[UR16][R28.64], R31 ;  /* 0x0000001f1c005986 */ /* 0x0001e2000c101910 */
[----:B------:R-:W-:-:S05]  /*2cd0*/  IADD3.X R25, R37, UR10, RZ, P6, !PT ;  /* 0x0000000a25197c10 */ /* 0x000fca000b7fe4ff */
[----:B------:R-:W-:Y:S05]  /*2ce0*/  @!P2 BRA `(.L_x_43) ;  /* 0x000000000004a947 */ /* 0x000fea0003800000 */
[----:B------:R1:W5:Y:S02]  /*2cf0*/  LDG.E.LTC128B R23, desc[UR16][R24.64] ;  /* 0x0000001018177981 */ /* 0x000364000c1e1920 */
.L_x_43:
[----:B------:R-:W-:Y:S05]  /*2d00*/  BSYNC B1 ;  /* 0x0000000000017941 */ /* 0x000fea0003800000 */
.L_x_42:
[----:B-----5:R-:W-:Y:S01]  /*2d10*/  FMUL R41, R23, R10 ;  /* 0x0000000a17297220 */ /* 0x020fe20000400000 */
[----:B0-----:R-:W-:Y:S01]  /*2d20*/  IMAD.X R31, R39, 0x1, R19, P4 ;  /* 0x00000001271f7824 */ /* 0x001fe200020e0613 */
[----:B------:R-:W-:Y:S01]  /*2d30*/  ISETP.GT.AND P1, PT, R11, 0x8, P1 ;  /* 0x000000080b00780c */ /* 0x000fe20000f24270 */
[----:B------:R-:W-:Y:S01]  /*2d40*/  BSSY B1, `(.L_x_44) ;  /* 0x0000008000017945 */ /* 0x000fe20003800000 */
[----:B------:R-:W-:Y:S01]  /*2d50*/  FFMA R41, R90, R9, R41 ;  /* 0x000000095a297223 */ /* 0x000fe20000000029 */
[----:B------:R-:W-:Y:S02]  /*2d60*/  IADD3 R32, P4, R32, UR6, RZ ;  /* 0x0000000620207c10 */ /* 0x000fe4000ff9e0ff */
[----:B------:R-:W-:Y:S02]  /*2d70*/  IADD3 R40, P5, R21, R34, RZ ;  /* 0x0000002215287210 */ /* 0x000fe40007fbe0ff */
[----:B------:R0:W-:Y:S01]  /*2d80*/  @P2 STG.E desc[UR16][R30.64], R41 ;  /* 0x000000291e002986 */ /* 0x0001e2000c101910 */
[----:B------:R-:W-:-:S05]  /*2d90*/  IADD3.X R33, R33, UR7, RZ, P4, !PT ;  /* 0x0000000721217c10 */ /* 0x000fca000a7fe4ff */
[----:B------:R-:W-:Y:S05]  /*2da0*/  @!P1 BRA `(.L_x_45) ;  /* 0x0000000000049947 */ /* 0x000fea0003800000 */
[----:B------:R4:W5:Y:S02]  /*2db0*/  LDG.E.LTC128B R23, desc[UR16][R32.64] ;  /* 0x0000001020177981 */ /* 0x000964000c1e1920 */
.L_x_45:
[----:B------:R-:W-:Y:S05]  /*2dc0*/  BSYNC B1 ;  /* 0x0000000000017941 */ /* 0x000fea0003800000 */
.L_x_44:
[----:B----45:R-:W-:Y:S01]  /*2dd0*/  FMUL R33, R23, R10 ;  /* 0x0000000a17217220 */ /* 0x030fe20000400000 */
[----:B0-----:R-:W-:Y:S01]  /*2de0*/  IMAD.X R41, R17, 0x1, R35, P5 ;  /* 0x0000000111297824 */ /* 0x001fe200028e0623 */
[----:B------:R-:W-:Y:S01]  /*2df0*/  ISETP.GT.AND P2, PT, R11, 0x8, P0 ;  /* 0x000000080b00780c */ /* 0x000fe20000744270 */
[----:B------:R-:W-:Y:S01]  /*2e00*/  BSSY B1, `(.L_x_46) ;  /* 0x0000007000017945 */ /* 0x000fe20003800000 */
[----:B------:R-:W-:Y:S01]  /*2e10*/  FFMA R35, R88, R9, R33 ;  /* 0x0000000958237223 */ /* 0x000fe20000000021 */
[----:B------:R-:W-:-:S04]  /*2e20*/  IADD3 R32, P0, R36, UR6, RZ ;  /* 0x0000000624207c10 */ /* 0x000fc8000ff1e0ff */
[----:B------:R0:W-:Y:S01]  /*2e30*/  @P1 STG.E desc[UR16][R40.64], R35 ;  /* 0x0000002328001986 */ /* 0x0001e2000c101910 */
[----:B------:R-:W-:-:S05]  /*2e40*/  IADD3.X R33, R37, UR7, RZ, P0, !PT ;  /* 0x0000000725217c10 */ /* 0x000fca00087fe4ff */
[----:B------:R-:W-:Y:S05]  /*2e50*/  @!P2 BRA `(.L_x_47) ;  /* 0x000000000004a947 */ /* 0x000fea0003800000 */
[----:B------:R4:W5:Y:S02]  /*2e60*/  LDG.E.LTC128B R23, desc[UR16][R32.64] ;  /* 0x0000001020177981 */ /* 0x000964000c1e1920 */
.L_x_47:
[----:B------:R-:W-:Y:S05]  /*2e70*/  BSYNC B1 ;  /* 0x0000000000017941 */ /* 0x000fea0003800000 */
.L_x_46:
[----:B----45:R-:W-:Y:S01]  /*2e80*/  FMUL R33, R23, R10 ;  /* 0x0000000a17217220 */ /* 0x030fe20000400000 */
[----:B------:R-:W-:Y:S01]  /*2e90*/  IADD3 R32, P5, R21, R38, RZ ;  /* 0x0000002615207210 */ /* 0x000fe20007fbe0ff */
[----:B------:R-:W-:Y:S01]  /*2ea0*/  BSSY B1, `(.L_x_48) ;  /* 0x000000c000017945 */ /* 0x000fe20003800000 */
[----:B------:R-:W-:Y:S01]  /*2eb0*/  ISETP.GT.AND P1, PT, R15, 0x18, PT ;  /* 0x000000180f00780c */ /* 0x000fe20003f24270 */
[----:B---3--:R-:W-:Y:S01]  /*2ec0*/  FFMA R37, R86, R9, R33 ;  /* 0x0000000956257223 */ /* 0x008fe20000000021 */
[----:B------:R-:W-:Y:S01]  /*2ed0*/  IADD3 R34, P6, R26, UR9, RZ ;  /* 0x000000091a227c10 */ /* 0x000fe2000ffde0ff */
[----:B------:R-:W-:Y:S01]  /*2ee0*/  IMAD.X R33, R17, 0x1, R39, P5 ;  /* 0x0000000111217824 */ /* 0x000fe200028e0627 */
[----:B------:R-:W-:Y:S02]  /*2ef0*/  ISETP.GT.AND P4, PT, R11, RZ, P1 ;  /* 0x000000ff0b00720c */ /* 0x000fe40000f84270 */
[----:B------:R-:W-:Y:S02]  /*2f00*/  ISETP.GT.AND P0, PT, R15, 0x19, PT ;  /* 0x000000190f00780c */ /* 0x000fe40003f04270 */
[----:B------:R3:W-:Y:S01]  /*2f10*/  @P2 STG.E desc[UR16][R32.64], R37 ;  /* 0x0000002520002986 */ /* 0x0007e2000c101910 */
[----:B------:R-:W-:-:S02]  /*2f20*/  IADD3 R36, P5, R28, R43, RZ ;  /* 0x0000002b1c247210 */ /* 0x000fc40007fbe0ff */
[----:B0-----:R-:W-:-:S06]  /*2f30*/  IADD3.X R35, R27, UR10, RZ, P6, !PT ;  /* 0x0000000a1b237c10 */ /* 0x001fcc000b7fe4ff */
[----:B------:R-:W-:Y:S05]  /*2f40*/  @!P4 BRA `(.L_x_49) ;  /* 0x000000000004c947 */ /* 0x000fea0003800000 */
[----:B------:R0:W5:Y:S02]  /*2f50*/  LDG.E.LTC128B R23, desc[UR16][R34.64] ;  /* 0x0000001022177981 */ /* 0x000164000c1e1920 */
.L_x_49:
[----:B------:R-:W-:Y:S05]  /*2f60*/  BSYNC B1 ;  /* 0x0000000000017941 */ /* 0x000fea0003800000 */
.L_x_48:
[----:B---3-5:R-:W-:Y:S01]  /*2f70*/  FMUL R33, R23, R10 ;  /* 0x0000000a17217220 */ /* 0x028fe20000400000 */
[----:B------:R-:W-:Y:S01]  /*2f80*/  IMAD.X R37, R29, 0x1, R19, P5 ;  /* 0x000000011d257824 */ /* 0x000fe200028e0613 */
[----:B------:R-:W-:Y:S01]  /*2f90*/  ISETP.GT.AND P2, PT, R11, RZ, P0 ;  /* 0x000000ff0b00720c */ /* 0x000fe20000744270 */
        /* <DEDUP_REMOVED lines=8> */
.L_x_51:
[----:B------:R-:W-:Y:S05]  /*3020*/  BSYNC B1 ;  /* 0x0000000000017941 */ /* 0x000fea0003800000 */
.L_x_50:
[----:B-----5:R-:W-:Y:S01]  /*3030*/  FMUL R41, R23, R10 ;  /* 0x0000000a17297220 */ /* 0x020fe20000400000 */
[----:B---3--:R-:W-:Y:S01]  /*3040*/  IMAD.X R39, R31, 0x1, R19, P5 ;  /* 0x000000011f277824 */ /* 0x008fe200028e0613 */
[----:B------:R-:W-:Y:S01]  /*3050*/  ISETP.GT.AND P1, PT, R11, 0x8, P1 ;  /* 0x000000080b00780c */ /* 0x000fe20000f24270 */
[----:B------:R-:W-:Y:S01]  /*3060*/  BSSY B1, `(.L_x_52) ;  /* 0x0000008000017945 */ /* 0x000fe20003800000 */
[----:B------:R-:W-:Y:S01]  /*3070*/  FFMA R41, R82, R9, R41 ;  /* 0x0000000952297223 */ /* 0x000fe20000000029 */
[----:B--2---:R-:W-:Y:S02]  /*3080*/  IADD3 R26, P4, R26, UR6, RZ ;  /* 0x000000061a1a7c10 */ /* 0x004fe4000ff9e0ff */
[----:B------:R-:W-:Y:S02]  /*3090*/  IADD3 R40, P5, R28, R21, RZ ;  /* 0x000000151c287210 */ /* 0x000fe40007fbe0ff */
[----:B------:R2:W-:Y:S01]  /*30a0*/  @P2 STG.E desc[UR16][R38.64], R41 ;  /* 0x0000002926002986 */ /* 0x0005e2000c101910 */
[----:B------:R-:W-:-:S05]  /*30b0*/  IADD3.X R27, R27, UR7, RZ, P4, !PT ;  /* 0x000000071b1b7c10 */ /* 0x000fca000a7fe4ff */
[----:B------:R-:W-:Y:S05]  /*30c0*/  @!P1 BRA `(.L_x_53) ;  /* 0x0000000000049947 */ /* 0x000fea0003800000 */
[----:B------:R3:W5:Y:S02]  /*30d0*/  LDG.E.LTC128B R23, desc[UR16][R26.64] ;  /* 0x000000101a177981 */ /* 0x000764000c1e1920 */
.L_x_53:
[----:B------:R-:W-:Y:S05]  /*30e0*/  BSYNC B1 ;  /* 0x0000000000017941 */ /* 0x000fea0003800000 */
.L_x_52:
[----:B---3-5:R-:W-:Y:S01]  /*30f0*/  FMUL R27, R23, R10 ;  /* 0x0000000a171b7220 */ /* 0x028fe20000400000 */
[----:B--2---:R-:W-:Y:S01]  /*3100*/  IMAD.X R41, R29, 0x1, R17, P5 ;  /* 0x000000011d297824 */ /* 0x004fe200028e0611 */
[----:B------:R-:W-:Y:S01]  /*3110*/  ISETP.GT.AND P2, PT, R11, 0x8, P0 ;  /* 0x000000080b00780c */ /* 0x000fe20000744270 */
[----:B------:R-:W-:Y:S01]  /*3120*/  BSSY B1, `(.L_x_54) ;  /* 0x0000007000017945 */ /* 0x000fe20003800000 */
[----:B------:R-:W-:Y:S01]  /*3130*/  FFMA R27, R80, R9, R27 ;  /* 0x00000009501b7223 */ /* 0x000fe2000000001b */
[----:B-1----:R-:W-:-:S04]  /*3140*/  IADD3 R24, P0, R24, UR6, RZ ;  /* 0x0000000618187c10 */ /* 0x002fc8000ff1e0ff */
[----:B------:R1:W-:Y:S01]  /*3150*/  @P1 STG.E desc[UR16][R40.64], R27 ;  /* 0x0000001b28001986 */ /* 0x0003e2000c101910 */
[----:B------:R-:W-:-:S05]  /*3160*/  IADD3.X R25, R25, UR7, RZ, P0, !PT ;  /* 0x0000000719197c10 */ /* 0x000fca00087fe4ff */
[----:B------:R-:W-:Y:S05]  /*3170*/  @!P2 BRA `(.L_x_55) ;  /* 0x000000000004a947 */ /* 0x000fea0003800000 */
[----:B------:R2:W5:Y:S02]  /*3180*/  LDG.E.LTC128B R23, desc[UR16][R24.64] ;  /* 0x0000001018177981 */ /* 0x000564000c1e1920 */
.L_x_55:
[----:B------:R-:W-:Y:S05]  /*3190*/  BSYNC B1 ;  /* 0x0000000000017941 */ /* 0x000fea0003800000 */
.L_x_54:
[----:B--2--5:R-:W-:Y:S01]  /*31a0*/  FMUL R25, R23, R10 ;  /* 0x0000000a17197220 */ /* 0x024fe20000400000 */
[----:B------:R-:W-:Y:S01]  /*31b0*/  IADD3 R24, P5, R30, R21, RZ ;  /* 0x000000151e187210 */ /* 0x000fe20007fbe0ff */
[----:B------:R-:W-:Y:S01]  /*31c0*/  BSSY B1, `(.L_x_56) ;  /* 0x000000c000017945 */ /* 0x000fe20003800000 */
[----:B------:R-:W-:Y:S01]  /*31d0*/  ISETP.GT.AND P1, PT, R15, 0x20, PT ;  /* 0x000000200f00780c */ /* 0x000fe20003f24270 */
[----:B------:R-:W-:Y:S01]  /*31e0*/  FFMA R29, R78, R9, R25 ;  /* 0x000000094e1d7223 */ /* 0x000fe20000000019 */
[----:B------:R-:W-:Y:S01]  /*31f0*/  IADD3 R26, P6, R34, UR9, RZ ;  /* 0x00000009221a7c10 */ /* 0x000fe2000ffde0ff */
[----:B------:R-:W-:Y:S01]  /*3200*/  IMAD.X R25, R31, 0x1, R17, P5 ;  /* 0x000000011f197824 */ /* 0x000fe200028e0611 */
[----:B------:R-:W-:Y:S02]  /*3210*/  ISETP.GT.AND P4, PT, R11, RZ, P1 ;  /* 0x000000ff0b00720c */ /* 0x000fe40000f84270 */
[----:B------:R-:W-:Y:S02]  /*3220*/  ISETP.GT.AND P0, PT, R15, 0x21, PT ;  /* 0x000000210f00780c */ /* 0x000fe40003f04270 */
[----:B------:R2:W-:Y:S01]  /*3230*/  @P2 STG.E desc[UR16][R24.64], R29 ;  /* 0x0000001d18002986 */ /* 0x0005e2000c101910 */
[----:B------:R-:W-:-:S02]  /*3240*/  IADD3 R28, P5, R36, R43, RZ ;  /* 0x0000002b241c7210 */ /* 0x000fc40007fbe0ff */
[----:B-1----:R-:W-:-:S06]  /*3250*/  IADD3.X R27, R35, UR10, RZ, P6, !PT ;  /* 0x0000000a231b7c10 */ /* 0x002fcc000b7fe4ff */
[----:B------:R-:W-:Y:S05]  /*3260*/  @!P4 BRA `(.L_x_57) ;  /* 0x000000000004c947 */ /* 0x000fea0003800000 */
[----:B------:R1:W5:Y:S02]  /*3270*/  LDG.E.LTC128B R23, desc[UR16][R26.64] ;  /* 0x000000101a177981 */ /* 0x000364000c1e1920 */
.L_x_57:
[----:B------:R-:W-:Y:S05]  /*3280*/  BSYNC B1 ;  /* 0x0000000000017941 */ /* 0x000fea0003800000 */
.L_x_56:
[----:B--2--5:R-:W-:Y:S01]  /*3290*/  FMUL R25, R23, R10 ;  /* 0x0000000a17197220 */ /* 0x024fe20000400000 */
        /* <DEDUP_REMOVED lines=10> */
.L_x_59:
[----:B------:R-:W-:Y:S05]  /*3340*/  BSYNC B1 ;  /* 0x0000000000017941 */ /* 0x000fea0003800000 */
.L_x_58:
[----:B-----5:R-:W-:Y:S01]  /*3350*/  FMUL R41, R23, R10 ;  /* 0x0000000a17297220 */ /* 0x020fe20000400000 */
[----:B--2---:R-:W-:Y:S01]  /*3360*/  IMAD.X R31, R39, 0x1, R19, P5 ;  /* 0x00000001271f7824 */ /* 0x004fe200028e0613 */
[----:B------:R-:W-:Y:S01]  /*3370*/  ISETP.GT.AND P1, PT, R11, 0x8, P1 ;  /* 0x000000080b00780c */ /* 0x000fe20000f24270 */
[----:B------:R-:W-:Y:S01]  /*3380*/  BSSY B1, `(.L_x_60) ;  /* 0x0000008000017945 */ /* 0x000fe20003800000 */
[----:B------:R-:W-:Y:S01]  /*3390*/  FFMA R41, R72, R9, R41 ;  /* 0x0000000948297223 */ /* 0x000fe20000000029 */
[----:B0-----:R-:W-:Y:S02]  /*33a0*/  IADD3 R34, P4, R34, UR6, RZ ;  /* 0x0000000622227c10 */ /* 0x001fe4000ff9e0ff */
[----:B------:R-:W-:Y:S02]  /*33b0*/  IADD3 R40, P5, R36, R21, RZ ;  /* 0x0000001524287210 */ /* 0x000fe40007fbe0ff */
[----:B------:R0:W-:Y:S01]  /*33c0*/  @P2 STG.E desc[UR16][R30.64], R41 ;  /* 0x000000291e002986 */ /* 0x0001e2000c101910 */
[----:B------:R-:W-:-:S05]  /*33d0*/  IADD3.X R35, R35, UR7, RZ, P4, !PT ;  /* 0x0000000723237c10 */ /* 0x000fca000a7fe4ff */
[----:B------:R-:W-:Y:S05]  /*33e0*/  @!P1 BRA `(.L_x_61) ;  /* 0x0000000000049947 */ /* 0x000fea0003800000 */
[----:B------:R2:W5:Y:S02]  /*33f0*/  LDG.E.LTC128B R23, desc[UR16][R34.64] ;  /* 0x0000001022177981 */ /* 0x000564000c1e1920 */
.L_x_61:
[----:B------:R-:W-:Y:S05]  /*3400*/  BSYNC B1 ;  /* 0x0000000000017941 */ /* 0x000fea0003800000 */
.L_x_60:
[----:B--2--5:R-:W-:Y:S01]  /*3410*/  FMUL R35, R23, R10 ;  /* 0x0000000a17237220 */ /* 0x024fe20000400000 */
[----:B0-----:R-:W-:Y:S01]  /*3420*/  IMAD.X R41, R37, 0x1, R17, P5 ;  /* 0x0000000125297824 */ /* 0x001fe200028e0611 */
[----:B------:R-:W-:Y:S01]  /*3430*/  ISETP.GT.AND P2, PT, R11, 0x8, P0 ;  /* 0x000000080b00780c */ /* 0x000fe20000744270 */
[----:B------:R-:W-:Y:S01]  /*3440*/  BSSY B1, `(.L_x_62) ;  /* 0x0000007000017945 */ /* 0x000fe20003800000 */
[----:B------:R-:W-:Y:S01]  /*3450*/  FFMA R35, R70, R9, R35 ;  /* 0x0000000946237223 */ /* 0x000fe20000000023 */
[----:B----4-:R-:W-:-:S04]  /*3460*/  IADD3 R32, P0, R32, UR6, RZ ;  /* 0x0000000620207c10 */ /* 0x010fc8000ff1e0ff */
[----:B------:R0:W-:Y:S01]  /*3470*/  @P1 STG.E desc[UR16][R40.64], R35 ;  /* 0x0000002328001986 */ /* 0x0001e2000c101910 */
[----:B------:R-:W-:-:S05]  /*3480*/  IADD3.X R33, R33, UR7, RZ, P0, !PT ;  /* 0x0000000721217c10 */ /* 0x000fca00087fe4ff */
[----:B------:R-:W-:Y:S05]  /*3490*/  @!P2 BRA `(.L_x_63) ;  /* 0x000000000004a947 */ /* 0x000fea0003800000 */
[----:B------:R2:W5:Y:S02]  /*34a0*/  LDG.E.LTC128B R23, desc[UR16][R32.64] ;  /* 0x0000001020177981 */ /* 0x000564000c1e1920 */
.L_x_63:
[----:B------:R-:W-:Y:S05]  /*34b0*/  BSYNC B1 ;  /* 0x0000000000017941 */ /* 0x000fea0003800000 */
.L_x_62:
        /* <DEDUP_REMOVED lines=14> */
.L_x_65:
[----:B------:R-:W-:Y:S05]  /*35a0*/  BSYNC B1 ;  /* 0x0000000000017941 */ /* 0x000fea0003800000 */
.L_x_64:
        /* <DEDUP_REMOVED lines=11> */
.L_x_67:
[----:B------:R-:W-:Y:S05]  /*3660*/  BSYNC B1 ;  /* 0x0000000000017941 */ /* 0x000fea0003800000 */
.L_x_66:
[----:B-----5:R-:W-:Y:S01]  /*3670*/  FMUL R41, R23, R10 ;  /* 0x0000000a17297220 */ /* 0x020fe20000400000 */
[----:B--2---:R-:W-:Y:S01]  /*3680*/  IMAD.X R39, R31, 0x1, R19, P5 ;  /* 0x000000011f277824 */ /* 0x004fe200028e0613 */
[----:B------:R-:W-:Y:S01]  /*3690*/  ISETP.GT.AND P1, PT, R11, 0x8, P1 ;  /* 0x000000080b00780c */ /* 0x000fe20000f24270 */
[----:B------:R-:W-:Y:S01]  /*36a0*/  BSSY B1, `(.L_x_68) ;  /* 0x0000008000017945 */ /* 0x000fe20003800000 */
[----:B------:R-:W-:Y:S01]  /*36b0*/  FFMA R41, R64, R9, R41 ;  /* 0x0000000940297223 */ /* 0x000fe20000000029 */
[----:B-1----:R-:W-:Y:S02]  /*36c0*/  IADD3 R26, P4, R26, UR6, RZ ;  /* 0x000000061a1a7c10 */ /* 0x002fe4000ff9e0ff */
[----:B------:R-:W-:Y:S02]  /*36d0*/  IADD3 R40, P5, R28, R21, RZ ;  /* 0x000000151c287210 */ /* 0x000fe40007fbe0ff */
[----:B------:R1:W-:Y:S01]  /*36e0*/  @P2 STG.E desc[UR16][R38.64], R41 ;  /* 0x0000002926002986 */ /* 0x0003e2000c101910 */
[----:B------:R-:W-:-:S05]  /*36f0*/  IADD3.X R27, R27, UR7, RZ, P4, !PT ;  /* 0x000000071b1b7c10 */ /* 0x000fca000a7fe4ff */
[----:B------:R-:W-:Y:S05]  /*3700*/  @!P1 BRA `(.L_x_69) ;  /* 0x0000000000049947 */ /* 0x000fea0003800000 */
[----:B------:R2:W5:Y:S02]  /*3710*/  LDG.E.LTC128B R23, desc[UR16][R26.64] ;  /* 0x000000101a177981 */ /* 0x000564000c1e1920 */
.L_x_69:
[----:B------:R-:W-:Y:S05]  /*3720*/  BSYNC B1 ;  /* 0x0000000000017941 */ /* 0x000fea0003800000 */
.L_x_68:
[----:B--2--5:R-:W-:Y:S01]  /*3730*/  FMUL R27, R23, R10 ;  /* 0x0000000a171b7220 */ /* 0x024fe20000400000 */
[----:B-1----:R-:W-:Y:S01]  /*3740*/  IMAD.X R41, R29, 0x1, R17, P5 ;  /* 0x000000011d297824 */ /* 0x002fe200028e0611 */
[----:B------:R-:W-:Y:S01]  /*3750*/  ISETP.GT.AND P0, PT, R11, 0x8, P0 ;  /* 0x000000080b00780c */ /* 0x000fe20000704270 */
[----:B------:R-:W-:Y:S01]  /*3760*/  BSSY B1, `(.L_x_70) ;  /* 0x0000007000017945 */ /* 0x000fe20003800000 */
[----:B------:R-:W-:Y:S01]  /*3770*/  FFMA R27, R62, R9, R27 ;  /* 0x000000093e1b7223 */ /* 0x000fe2000000001b */
[----:B---3--:R-:W-:-:S04]  /*3780*/  IADD3 R24, P2, R24, UR6, RZ ;  /* 0x0000000618187c10 */ /* 0x008fc8000ff5e0ff */
[----:B------:R1:W-:Y:S01]  /*3790*/  @P1 STG.E desc[UR16][R40.64], R27 ;  /* 0x0000001b28001986 */ /* 0x0003e2000c101910 */
[----:B------:R-:W-:-:S05]  /*37a0*/  IADD3.X R25, R25, UR7, RZ, P2, !PT ;  /* 0x0000000719197c10 */ /* 0x000fca00097fe4ff */
[----:B------:R-:W-:Y:S05]  /*37b0*/  @!P0 BRA `(.L_x_71) ;  /* 0x0000000000048947 */ /* 0x000fea0003800000 */
[----:B------:R2:W5:Y:S02]  /*37c0*/  LDG.E.LTC128B R23, desc[UR16][R24.64] ;  /* 0x0000001018177981 */ /* 0x000564000c1e1920 */
.L_x_71:
[----:B------:R-:W-:Y:S05]  /*37d0*/  BSYNC B1 ;  /* 0x0000000000017941 */ /* 0x000fea0003800000 */
.L_x_70:
[----:B--2--5:R-:W-:Y:S01]  /*37e0*/  FMUL R25, R23, R10 ;  /* 0x0000000a17197220 */ /* 0x024fe20000400000 */
[----:B------:R-:W-:Y:S01]  /*37f0*/  IADD3 R24, P2, R30, R21, RZ ;  /* 0x000000151e187210 */ /* 0x000fe20007f5e0ff */
[----:B------:R-:W-:Y:S01]  /*3800*/  BSSY B1, `(.L_x_72) ;  /* 0x000000c000017945 */ /* 0x000fe20003800000 */
[C---:B------:R-:W-:Y:S01]  /*3810*/  ISETP.GT.AND P4, PT, R15.reuse, 0x30, PT ;  /* 0x000000300f00780c */ /* 0x040fe20003f84270 */
[----:B------:R-:W-:Y:S01]  /*3820*/  FFMA R29, R60, R9, R25 ;  /* 0x000000093c1d7223 */ /* 0x000fe20000000019 */
[----:B------:R-:W-:Y:S01]  /*3830*/  ISETP.GT.AND P1, PT, R15, 0x31, PT ;  /* 0x000000310f00780c */ /* 0x000fe20003f24270 */
[----:B------:R-:W-:Y:S01]  /*3840*/  IMAD.X R25, R31, 0x1, R17, P2 ;  /* 0x000000011f197824 */ /* 0x000fe200010e0611 */
[----:B------:R-:W-:Y:S02]  /*3850*/  ISETP.GT.AND P5, PT, R11, RZ, P4 ;  /* 0x000000ff0b00720c */ /* 0x000fe400027a4270 */
[----:B------:R-:W-:Y:S02]  /*3860*/  IADD3 R26, P2, R34, UR9, RZ ;  /* 0x00000009221a7c10 */ /* 0x000fe4000ff5e0ff */
[----:B------:R2:W-:Y:S01]  /*3870*/  @P0 STG.E desc[UR16][R24.64], R29 ;  /* 0x0000001d18000986 */ /* 0x0005e2000c101910 */
[----:B------:R-:W-:-:S02]  /*3880*/  IADD3 R28, P6, R36, R43, RZ ;  /* 0x0000002b241c7210 */ /* 0x000fc40007fde0ff */
[----:B-1----:R-:W-:-:S06]  /*3890*/  IADD3.X R27, R35, UR10, RZ, P2, !PT ;  /* 0x0000000a231b7c10 */ /* 0x002fcc00097fe4ff */
[----:B------:R-:W-:Y:S05]  /*38a0*/  @!P5 BRA `(.L_x_73) ;  /* 0x000000000004d947 */ /* 0x000fea0003800000 */
[----:B------:R1:W5:Y:S02]  /*38b0*/  LDG.E.LTC128B R23, desc[UR16][R26.64] ;  /* 0x000000101a177981 */ /* 0x000364000c1e1920 */
.L_x_73:
[----:B------:R-:W-:Y:S05]  /*38c0*/  BSYNC B1 ;  /* 0x0000000000017941 */ /* 0x000fea0003800000 */
.L_x_72:
[----:B--2--5:R-:W-:Y:S01]  /*38d0*/  FMUL R25, R23, R10 ;  /* 0x0000000a17197220 */ /* 0x024fe20000400000 */
[----:B------:R-:W-:Y:S01]  /*38e0*/  IMAD.X R29, R37, 0x1, R19, P6 ;  /* 0x00000001251d7824 */ /* 0x000fe200030e0613 */
[----:B------:R-:W-:Y:S01]  /*38f0*/  ISETP.GT.AND P2, PT, R11, RZ, P1 ;  /* 0x000000ff0b00720c */ /* 0x000fe20000f44270 */
[----:B------:R-:W-:Y:S01]  /*3900*/  BSSY B1, `(.L_x_74) ;  /* 0x0000007000017945 */ /* 0x000fe20003800000 */
[----:B------:R-:W-:Y:S01]  /*3910*/  FFMA R25, R58, R9, R25 ;  /* 0x000000093a197223 */ /* 0x000fe20000000019 */
[----:B------:R-:W-:-:S04]  /*3920*/  IADD3 R44, P0, R32, UR9, RZ ;  /* 0x00000009202c7c10 */ /* 0x000fc8000ff1e0ff */
[----:B------:R2:W-:Y:S01]  /*3930*/  @P5 STG.E desc[UR16][R28.64], R25 ;  /* 0x000000191c005986 */ /* 0x0005e2000c101910 */
[----:B------:R-:W-:-:S05]  /*3940*/  IADD3.X R45, R33, UR10, RZ, P0, !PT ;  /* 0x0000000a212d7c10 */ /* 0x000fca00087fe4ff */
[----:B------:R-:W-:Y:S05]  /*3950*/  @!P2 BRA `(.L_x_75) ;  /* 0x000000000004a947 */ /* 0x000fea0003800000 */
[----:B------:R3:W5:Y:S02]  /*3960*/  LDG.E.LTC128B R23, desc[UR16][R44.64] ;  /* 0x000000102c177981 */ /* 0x000764000c1e1920 */
.L_x_75:
[----:B------:R-:W-:Y:S05]  /*3970*/  BSYNC B1 ;  /* 0x0000000000017941 */ /* 0x000fea0003800000 */
.L_x_74:
[----:B--2--5:R-:W-:Y:S01]  /*3980*/  FMUL R25, R23, R10 ;  /* 0x0000000a17197220 */ /* 0x024fe20000400000 */
[----:B------:R-:W-:Y:S01]  /*3990*/  IADD3 R24, P5, R38, R43, RZ ;  /* 0x0000002b26187210 */ /* 0x000fe20007fbe0ff */
[----:B------:R-:W-:Y:S01]  /*39a0*/  BSSY B1, `(.L_x_76) ;  /* 0x000000c000017945 */ /* 0x000fe20003800000 */
[----:B------:R-:W-:Y:S01]  /*39b0*/  ISETP.GT.AND P4, PT, R11, 0x8, P4 ;  /* 0x000000080b00780c */ /* 0x000fe20002784270 */
[----:B------:R-:W-:Y:S01]  /*39c0*/  FFMA R41, R56, R9, R25 ;  /* 0x0000000938297223 */ /* 0x000fe20000000019 */
[----:B------:R-:W-:Y:S01]  /*39d0*/  IADD3 R30, P6, R34, UR6, RZ ;  /* 0x00000006221e7c10 */ /* 0x000fe2000ffde0ff */
[----:B------:R-:W-:Y:S01]  /*39e0*/  IMAD.X R25, R39, 0x1, R19, P5 ;  /* 0x0000000127197824 */ /* 0x000fe200028e0613 */
[----:B------:R-:W-:Y:S02]  /*39f0*/  ISETP.GT.AND P0, PT, R15, 0x38, PT ;  /* 0x000000380f00780c */ /* 0x000fe40003f04270 */
[----:B------:R-:W-:Y:S01]  /*3a00*/  IADD3.X R31, R35, UR7, RZ, P6, !PT ;  /* 0x00000007231f7c10 */ /* 0x000fe2000b7fe4ff */
[----:B0-----:R-:W-:Y:S01]  /*3a10*/  IMAD.MOV.U32 R35, RZ, RZ, R23 ;  /* 0x000000ffff237224 */ /* 0x001fe200078e0017 */
[----:B------:R0:W-:Y:S01]  /*3a20*/  @P2 STG.E desc[UR16][R24.64], R41 ;  /* 0x0000002918002986 */ /* 0x0001e2000c101910 */
[----:B------:R-:W-:-:S04]  /*3a30*/  IADD3 R40, P5, R36, R21, RZ ;  /* 0x0000001524287210 */ /* 0x000fc80007fbe0ff */
[----:B------:R-:W-:Y:S09]  /*3a40*/  @!P4 BRA `(.L_x_77) ;  /* 0x000000000004c947 */ /* 0x000ff20003800000 */
[----:B------:R2:W5:Y:S02]  /*3a50*/  LDG.E.LTC128B R35, desc[UR16][R30.64] ;  /* 0x000000101e237981 */ /* 0x000564000c1e1920 */
.L_x_77:
[----:B------:R-:W-:Y:S05]  /*3a60*/  BSYNC B1 ;  /* 0x0000000000017941 */ /* 0x000fea0003800000 */
.L_x_76:
[----:B-----5:R-:W-:Y:S01]  /*3a70*/  FMUL R23, R35, R10 ;  /* 0x0000000a23177220 */ /* 0x020fe20000400000 */
[----:B------:R-:W-:Y:S01]  /*3a80*/  ISETP.GT.AND P2, PT, R15, 0x39, PT ;  /* 0x000000390f00780c */ /* 0x000fe20003f44270 */
[----:B0-----:R-:W-:Y:S01]  /*3a90*/  IMAD.X R41, R37, 0x1, R17, P5 ;  /* 0x0000000125297824 */ /* 0x001fe200028e0611 */
[----:B------:R-:W-:Y:S01]  /*3aa0*/  ISETP.GT.AND P1, PT, R11, 0x8, P1 ;  /* 0x000000080b00780c */ /* 0x000fe20000f24270 */
[----:B------:R-:W-:Y:S01]  /*3ab0*/  FFMA R15, R22, R9, R23 ;  /* 0x00000009160f7223 */ /* 0x000fe20000000017 */
[----:B------:R-:W-:Y:S01]  /*3ac0*/  IADD3 R22, P5, R32, UR6, RZ ;  /* 0x0000000620167c10 */ /* 0x000fe2000ffbe0ff */
[----:B------:R-:W-:Y:S03]  /*3ad0*/  BSSY B1, `(.L_x_78) ;  /* 0x0000005000017945 */ /* 0x000fe60003800000 */
[----:B------:R0:W-:Y:S01]  /*3ae0*/  @P4 STG.E desc[UR16][R40.64], R15 ;  /* 0x0000000f28004986 */ /* 0x0001e2000c101910 */
[----:B------:R-:W-:-:S06]  /*3af0*/  IADD3.X R23, R33, UR7, RZ, P5, !PT ;  /* 0x0000000721177c10 */ /* 0x000fcc000affe4ff */
[----:B------:R-:W-:Y:S05]  /*3b00*/  @!P1 BRA `(.L_x_79) ;  /* 0x0000000000049947 */ /* 0x000fea0003800000 */
[----:B------:R0:W5:Y:S02]  /*3b10*/  LDG.E.LTC128B R35, desc[UR16][R22.64] ;  /* 0x0000001016237981 */ /* 0x000164000c1e1920 */
.L_x_79:
[----:B------:R-:W-:Y:S05]  /*3b20*/  BSYNC B1 ;  /* 0x0000000000017941 */ /* 0x000fea0003800000 */
.L_x_78:
[----:B0-----:R-:W-:Y:S01]  /*3b30*/  IADD3 R22, P6, R38, R21, RZ ;  /* 0x0000001526167210 */ /* 0x001fe20007fde0ff */
[----:B-----5:R-:W-:Y:S01]  /*3b40*/  FMUL R15, R35, R10 ;  /* 0x0000000a230f7220 */ /* 0x020fe20000400000 */
[----:B------:R-:W-:Y:S01]  /*3b50*/  ISETP.GT.AND P4, PT, R11, RZ, P0 ;  /* 0x000000ff0b00720c */ /* 0x000fe20000784270 */
[----:B------:R-:W-:Y:S01]  /*3b60*/  BSSY B1, `(.L_x_80) ;  /* 0x0000009000017945 */ /* 0x000fe20003800000 */
[----:B--2---:R-:W-:Y:S01]  /*3b70*/  IADD3 R30, P5, R28, R43, RZ ;  /* 0x0000002b1c1e7210 */ /* 0x004fe20007fbe0ff */
[----:B------:R-:W-:Y:S02]  /*3b80*/  IMAD.X R23, R39, 0x1, R17, P6 ;  /* 0x0000000127177824 */ /* 0x000fe400030e0611 */
[----:B------:R-:W-:-:S05]  /*3b90*/  FFMA R15, R20, R9, R15 ;  /* 0x00000009140f7223 */ /* 0x000fca000000000f */
[----:B------:R0:W-:Y:S03]  /*3ba0*/  @P1 STG.E desc[UR16][R22.64], R15 ;  /* 0x0000000f16001986 */ /* 0x0001e6000c101910 */
[----:B------:R-:W-:Y:S05]  /*3bb0*/  @!P4 BRA `(.L_x_81) ;  /* 0x00000000000cc947 */ /* 0x000fea0003800000 */
[----:B0-----:R-:W-:-:S04]  /*3bc0*/  IADD3 R22, P1, R26, UR9, RZ ;  /* 0x000000091a167c10 */ /* 0x001fc8000ff3e0ff */
[----:B------:R-:W-:-:S05]  /*3bd0*/  IADD3.X R23, R27, UR10, RZ, P1, !PT ;  /* 0x0000000a1b177c10 */ /* 0x000fca0008ffe4ff */
[----:B------:R2:W5:Y:S04]  /*3be0*/  LDG.E.LTC128B R35, desc[UR16][R22.64] ;  /* 0x0000001016237981 */ /* 0x000568000c1e1920 */
.L_x_81:
[----:B------:R-:W-:Y:S05]  /*3bf0*/  BSYNC B1 ;  /* 0x0000000000017941 */ /* 0x000fea0003800000 */
.L_x_80:
[----:B0----5:R-:W-:Y:S01]  /*3c00*/  FMUL R15, R35, R10 ;  /* 0x0000000a230f7220 */ /* 0x021fe20000400000 */
[----:B------:R-:W-:Y:S01]  /*3c10*/  IMAD.X R31, R29, 0x1, R19, P5 ;  /* 0x000000011d1f7824 */ /* 0x000fe200028e0613 */
[----:B------:R-:W-:Y:S01]  /*3c20*/  ISETP.GT.AND P1, PT, R11, RZ, P2 ;  /* 0x000000ff0b00720c */ /* 0x000fe20001724270 */
        /* <DEDUP_REMOVED lines=8> */
.L_x_83:
[----:B------:R-:W-:Y:S05]  /*3cb0*/  BSYNC B1 ;  /* 0x0000000000017941 */ /* 0x000fea0003800000 */
.L_x_82:
[----:B0----5:R-:W-:Y:S01]  /*3cc0*/  FMUL R15, R35, R10 ;  /* 0x0000000a230f7220 */ /* 0x021fe20000400000 */
[----:B------:R-:W-:Y:S01]  /*3cd0*/  IMAD.X R19, R25, 0x1, R19, P5 ;  /* 0x0000000119137824 */ /* 0x000fe200028e0613 */
        /* <DEDUP_REMOVED lines=9> */
.L_x_85:
[----:B------:R-:W-:Y:S05]  /*3d70*/  BSYNC B1 ;  /* 0x0000000000017941 */ /* 0x000fea0003800000 */
.L_x_84:
[----:B------:R-:W-:Y:S01]  /*3d80*/  ISETP.GT.AND P2, PT, R11, 0x8, P2 ;  /* 0x000000080b00780c */ /* 0x000fe20001744270 */
[----:B0----5:R-:W-:Y:S01]  /*3d90*/  FMUL R15, R35, R10 ;  /* 0x0000000a230f7220 */ /* 0x021fe20000400000 */
[----:B------:R-:W-:Y:S01]  /*3da0*/  IMAD.X R31, R29, 0x1, R17, P5 ;  /* 0x000000011d1f7824 */ /* 0x000fe200028e0611 */
[----:B------:R-:W-:Y:S02]  /*3db0*/  BSSY B1, `(.L_x_86) ;  /* 0x0000007000017945 */ /* 0x000fe40003800000 */
[----:B------:R-:W-:-:S05]  /*3dc0*/  FFMA R19, R14, R9, R15 ;  /* 0x000000090e137223 */ /* 0x000fca000000000f */
[----:B------:R0:W-:Y:S01]  /*3dd0*/  @P0 STG.E desc[UR16][R30.64], R19 ;  /* 0x000000131e000986 */ /* 0x0001e2000c101910 */
[----:B------:R-:W-:-:S04]  /*3de0*/  IADD3 R14, P0, R44, UR6, RZ ;  /* 0x000000062c0e7c10 */ /* 0x000fc8000ff1e0ff */
[----:B------:R-:W-:Y:S01]  /*3df0*/  IADD3.X R15, R45, UR7, RZ, P0, !PT ;  /* 0x000000072d0f7c10 */ /* 0x000fe200087fe4ff */
[----:B------:R-:W-:Y:S08]  /*3e00*/  @!P2 BRA `(.L_x_87) ;  /* 0x000000000004a947 */ /* 0x000ff00003800000 */
[----:B------:R0:W5:Y:S02]  /*3e10*/  LDG.E.LTC128B R35, desc[UR16][R14.64] ;  /* 0x000000100e237981 */ /* 0x000164000c1e1920 */
.L_x_87:
[----:B------:R-:W-:Y:S05]  /*3e20*/  BSYNC B1 ;  /* 0x0000000000017941 */ /* 0x000fea0003800000 */
.L_x_86:
[----:B------:R-:W-:Y:S05]  /*3e30*/  @!P2 BRA `(.L_x_88) ;  /* 0x0000000800d4a947 */ /* 0x000fea0003800000 */
[----:B0-----:R-:W-:Y:S01]  /*3e40*/  IADD3 R14, P0, R24, R21, RZ ;  /* 0x00000015180e7210 */ /* 0x001fe20007f1e0ff */
[----:B-----5:R-:W-:-:S04]  /*3e50*/  FMUL R35, R35, R10 ;  /* 0x0000000a23237220 */ /* 0x020fc80000400000 */
[----:B------:R-:W-:Y:S02]  /*3e60*/  IMAD.X R15, R25, 0x1, R17, P0 ;  /* 0x00000001190f7824 */ /* 0x000fe400000e0611 */
[----:B------:R-:W-:-:S05]  /*3e70*/  FFMA R35, R12, R9, R35 ;  /* 0x000000090c237223 */ /* 0x000fca0000000023 */
[----:B------:R0:W-:Y:S01]  /*3e80*/  STG.E desc[UR16][R14.64], R35 ;  /* 0x000000230e007986 */ /* 0x0001e2000c101910 */
[----:B------:R-:W-:Y:S05]  /*3e90*/  BRA `(.L_x_88) ;  /* 0x0000000800bc7947 */ /* 0x000fea0003800000 */
.L_x_29:
[----:B------:R-:W-:Y:S01]  /*3ea0*/  ULDC.64 UR6, c[0x0][0x6c0] ;  /* 0x0001b00000067ab9 */ /* 0x000fe20000000a00 */
[----:B------:R-:W-:Y:S01]  /*3eb0*/  ISETP.GT.AND P2, PT, R15, 0x1, PT ;  /* 0x000000010f00780c */ /* 0x000fe20003f44270 */
[-C--:B--2---:R-:W-:Y:S01]  /*3ec0*/  FMUL R59, R59, R9.reuse ;  /* 0x000000093b3b7220 */ /* 0x084fe20000400000 */
[----:B------:R-:W-:Y:S01]  /*3ed0*/  LEA R24, P1, R94, UR6, 0x2 ;  /* 0x000000065e187c11 */ /* 0x000fe2000f8210ff */
[-C--:B------:R-:W-:Y:S01]  /*3ee0*/  FMUL R17, R102, R9.reuse ;  /* 0x0000000966117220 */ /* 0x080fe20000400000 */
[----:B------:R-:W-:Y:S01]  /*3ef0*/  ISETP.GT.AND P4, PT, R11, RZ, P2 ;  /* 0x000000ff0b00720c */ /* 0x000fe20001784270 */
[-C--:B------:R-:W-:Y:S01]  /*3f00*/  FMUL R23, R23, R9.reuse ;  /* 0x0000000917177220 */ /* 0x080fe20000400000 */
[----:B------:R-:W-:Y:S01]  /*3f10*/  LEA.HI.X R25, R94, UR7, R37, 0x2, P1 ;  /* 0x000000075e197c11 */ /* 0x000fe200088f1425 */
[-C--:B------:R-:W-:Y:S01]  /*3f20*/  FMUL R19, R100, R9.reuse ;  /* 0x0000000964137220 */ /* 0x080fe20000400000 */
[----:B------:R-:W-:Y:S01]  /*3f30*/  ISETP.GT.AND P1, PT, R11, 0x8, P0 ;  /* 0x000000080b00780c */ /* 0x000fe20000724270 */
[-C--:B------:R-:W-:Y:S01]  /*3f40*/  FMUL R21, R21, R9.reuse ;  /* 0x0000000915157220 */ /* 0x080fe20000400000 */
[C-C-:B------:R-:W-:Y:S01]  /*3f50*/  SHF.L.U64.HI R39, R40.reuse, 0x5, R41.reuse ;  /* 0x0000000528277819 */ /* 0x140fe20000010229 */
[----:B------:R-:W-:Y:S01]  /*3f60*/  @P5 STG.E desc[UR16][R24.64], R59 ;  /* 0x0000003b18005986 */ /* 0x000fe2000c101910 */
[----:B------:R-:W-:Y:S01]  /*3f70*/  LEA R26, P5, R40, R24, 0x2 ;  /* 0x00000018281a7211 */ /* 0x000fe200078a10ff */
[-C--:B------:R-:W-:Y:S01]  /*3f80*/  FMUL R63, R63, R9.reuse ;  /* 0x000000093f3f7220 */ /* 0x080fe20000400000 */
[----:B------:R-:W-:Y:S01]  /*3f90*/  ISETP.GT.AND P0, PT, R15, 0x8, PT ;  /* 0x000000080f00780c */ /* 0x000fe20003f04270 */
[----:B------:R-:W-:Y:S01]  /*3fa0*/  FMUL R37, R22, R9 ;  /* 0x0000000916257220 */ /* 0x000fe20000400000 */
[C---:B------:R-:W-:Y:S01]  /*3fb0*/  LEA.HI.X R27, R40.reuse, R25, R41, 0x2, P5 ;  /* 0x00000019281b7211 */ /* 0x040fe200028f1429 */
[----:B------:R-:W-:Y:S01]  /*3fc0*/  IMAD.SHL.U32 R41, R40, 0x20, RZ ;  /* 0x0000002028297824 */ /* 0x000fe200078e00ff */
[----:B------:R-:W-:-:S02]  /*3fd0*/  ISETP.GT.AND P2, PT, R11, 0x8, P2 ;  /* 0x000000080b00780c */ /* 0x000fc40001744270 */
[----:B------:R-:W-:Y:S01]  /*3fe0*/  ISETP.GT.AND P5, PT, R11, RZ, P0 ;  /* 0x000000ff0b00720c */ /* 0x000fe200007a4270 */
[----:B------:R0:W-:Y:S01]  /*3ff0*/  @P4 STG.E desc[UR16][R26.64], R17 ;  /* 0x000000111a004986 */ /* 0x0001e2000c101910 */
[C---:B------:R-:W-:Y:S02]  /*4000*/  IADD3 R28, P4, R41.reuse, R24, RZ ;  /* 0x00000018291c7210 */ /* 0x040fe40007f9e0ff */
[----:B------:R-:W-:Y:S01]  /*4010*/  IADD3 R30, P6, R41, R26, RZ ;  /* 0x0000001a291e7210 */ /* 0x000fe20007fde0ff */
[----:B------:R1:W-:Y:S01]  /*4020*/  @P1 STG.E desc[UR16][R24.64+0x20], R23 ;  /* 0x0000201718001986 */ /* 0x0003e2000c101910 */
[----:B------:R-:W-:Y:S01]  /*4030*/  ISETP.GT.AND P1, PT, R15, 0x9, PT ;  /* 0x000000090f00780c */ /* 0x000fe20003f24270 */
[----:B------:R-:W-:Y:S01]  /*4040*/  IMAD.X R29, R39, 0x1, R25, P4 ;  /* 0x00000001271d7824 */ /* 0x000fe200020e0619 */
[----:B------:R-:W-:Y:S01]  /*4050*/  ISETP.GT.AND P0, PT, R11, 0x8, P0 ;  /* 0x000000080b00780c */ /* 0x000fe20000704270 */
[----:B------:R-:W-:Y:S01]  /*4060*/  IMAD.X R31, R39, 0x1, R27, P6 ;  /* 0x00000001271f7824 */ /* 0x000fe200030e061b */
[----:B------:R-:W-:Y:S01]  /*4070*/  ISETP.GT.AND P4, PT, R11, RZ, P1 ;  /* 0x000000ff0b00720c */ /* 0x000fe20000f84270 */
[----:B------:R2:W-:Y:S01]  /*4080*/  @P2 STG.E desc[UR16][R26.64+0x20], R19 ;  /* 0x000020131a002986 */ /* 0x0005e2000c101910 */
[----:B------:R-:W-:Y:S01]  /*4090*/  IADD3 R43, P2, R41, 0x20, RZ ;  /* 0x00000020292b7810 */ /* 0x000fe20007f5e0ff */
[-C--:B0-----:R-:W-:Y:S01]  /*40a0*/  FMUL R17, R98, R9.reuse ;  /* 0x0000000962117220 */ /* 0x081fe20000400000 */
[----:B------:R-:W-:Y:S01]  /*40b0*/  ISETP.GT.AND P1, PT, R11, 0x8, P1 ;  /* 0x000000080b00780c */ /* 0x000fe20000f24270 */
[----:B------:R0:W-:Y:S01]  /*40c0*/  @P5 STG.E desc[UR16][R28.64], R21 ;  /* 0x000000151c005986 */ /* 0x0001e2000c101910 */
[----:B------:R-:W-:Y:S01]  /*40d0*/  IADD3 R32, P6, R41, R28, RZ ;  /* 0x0000001c29207210 */ /* 0x000fe20007fde0ff */
[----:B------:R-:W-:Y:S01]  /*40e0*/  IMAD.X R45, RZ, RZ, R39, P2 ;  /* 0x000000ffff2d7224 */ /* 0x000fe200010e0627 */
[----:B-1----:R-:W-:Y:S01]  /*40f0*/  IADD3 R24, P5, R43, R24, RZ ;  /* 0x000000182b187210 */ /* 0x002fe20007fbe0ff */
[----:B------:R-:W-:Y:S01]  /*4100*/  FMUL R23, R88, R9 ;  /* 0x0000000958177220 */ /* 0x000fe20000400000 */
[----:B------:R-:W-:Y:S01]  /*4110*/  ISETP.GT.AND P2, PT, R15, 0x10, PT ;  /* 0x000000100f00780c */ /* 0x000fe20003f44270 */
[----:B------:R-:W-:-:S02]  /*4120*/  IMAD.X R33, R39, 0x1, R29, P6 ;  /* 0x0000000127217824 */ /* 0x000fc400030e061d */
[----:B------:R-:W-:Y:S01]  /*4130*/  IMAD.X R25, R45, 0x1, R25, P5 ;  /* 0x000000012d197824 */ /* 0x000fe200028e0619 */
[----:B------:R1:W-:Y:S01]  /*4140*/  @P4 STG.E desc[UR16][R30.64], R17 ;  /* 0x000000111e004986 */ /* 0x0003e2000c101910 */
[----:B--2---:R-:W-:Y:S01]  /*4150*/  IADD3 R26, P4, R43, R26, RZ ;  /* 0x0000001a2b1a7210 */ /* 0x004fe20007f9e0ff */
[-C--:B------:R-:W-:Y:S01]  /*4160*/  FMUL R19, R96, R9.reuse ;  /* 0x0000000960137220 */ /* 0x080fe20000400000 */
[----:B------:R-:W-:Y:S01]  /*4170*/  ISETP.GT.AND P5, PT, R11, RZ, P2 ;  /* 0x000000ff0b00720c */ /* 0x000fe200017a4270 */
[----:B------:R2:W-:Y:S01]  /*4180*/  @P0 STG.E desc[UR16][R24.64], R63 ;  /* 0x0000003f18000986 */ /* 0x0005e2000c101910 */
[----:B------:R-:W-:Y:S01]  /*4190*/  ISETP.GT.AND P0, PT, R15, 0x11, PT ;  /* 0x000000110f00780c */ /* 0x000fe20003f04270 */
[----:B------:R-:W-:Y:S02]  /*41a0*/  IMAD.X R27, R45, 0x1, R27, P4 ;  /* 0x000000012d1b7824 */ /* 0x000fe400020e061b */
[----:B0-----:R-:W-:Y:S01]  /*41b0*/  FMUL R21, R92, R9 ;  /* 0x000000095c157220 */ /* 0x001fe20000400000 */
[----:B------:R-:W-:-:S02]  /*41c0*/  ISETP.GT.AND P4, PT, R11, RZ, P0 ;  /* 0x000000ff0b00720c */ /* 0x000fc40000784270 */
[----:B------:R0:W-:Y:S01]  /*41d0*/  @P1 STG.E desc[UR16][R26.64], R19 ;  /* 0x000000131a001986 */ /* 0x0001e2000c101910 */
[----:B------:R-:W-:Y:S01]  /*41e0*/  ISETP.GT.AND P1, PT, R11, 0x8, P2 ;  /* 0x000000080b00780c */ /* 0x000fe20001724270 */
[-C--:B-1----:R-:W-:Y:S01]  /*41f0*/  FMUL R17, R90, R9.reuse ;  /* 0x000000095a117220 */ /* 0x082fe20000400000 */
[----:B------:R-:W-:Y:S02]  /*4200*/  IADD3 R34, P2, R41, R30, RZ ;  /* 0x0000001e29227210 */ /* 0x000fe40007f5e0ff */
[----:B------:R1:W-:Y:S01]  /*4210*/  @P5 STG.E desc[UR16][R32.64], R21 ;  /* 0x0000001520005986 */ /* 0x0003e2000c101910 */
[----:B--2---:R-:W-:Y:S02]  /*4220*/  IADD3 R24, P5, R43, R28, RZ ;  /* 0x0000001c2b187210 */ /* 0x004fe40007fbe0ff */
[----:B------:R-:W-:Y:S01]  /*4230*/  IMAD.X R35, R39, 0x1, R31, P2 ;  /* 0x0000000127237824 */ /* 0x000fe200010e061f */
[----:B------:R-:W-:Y:S02]  /*4240*/  ISETP.GT.AND P2, PT, R15, 0x18, PT ;  /* 0x000000180f00780c */ /* 0x000fe40003f44270 */
[----:B------:R-:W-:Y:S01]  /*4250*/  ISETP.GT.AND P0, PT, R11, 0x8, P0 ;  /* 0x000000080b00780c */ /* 0x000fe20000704270 */
[----:B------:R-:W-:Y:S01]  /*4260*/  IMAD.X R25, R45, 0x1, R29, P5 ;  /* 0x000000012d197824 */ /* 0x000fe200028e061d */
[----:B------:R2:W-:Y:S01]  /*4270*/  @P4 STG.E desc[UR16][R34.64], R17 ;  /* 0x0000001122004986 */ /* 0x0005e2000c101910 */
[----:B------:R-:W-:Y:S01]  /*4280*/  ISETP.GT.AND P5, PT, R11, RZ, P2 ;  /* 0x000000ff0b00720c */ /* 0x000fe200017a4270 */
[-C--:B0-----:R-:W-:Y:S01]  /*4290*/  FMUL R19, R86, R9.reuse ;  /* 0x0000000956137220 */ /* 0x081fe20000400000 */
[----:B------:R-:W-:Y:S01]  /*42a0*/  IADD3 R26, P4, R43, R30, RZ ;  /* 0x0000001e2b1a7210 */ /* 0x000fe20007f9e0ff */
[----:B------:R0:W-:Y:S01]  /*42b0*/  @P1 STG.E desc[UR16][R24.64], R23 ;  /* 0x0000001718001986 */ /* 0x0001e2000c101910 */
[----:B------:R-:W-:Y:S01]  /*42c0*/  IADD3 R28, P6, R41, R32, RZ ;  /* 0x00000020291c7210 */ /* 0x000fe20007fde0ff */
[-C--:B-1----:R-:W-:Y:S01]  /*42d0*/  FMUL R21, R84, R9.reuse ;  /* 0x0000000954157220 */ /* 0x082fe20000400000 */
[----:B------:R-:W-:Y:S01]  /*42e0*/  ISETP.GT.AND P1, PT, R15, 0x19, PT ;  /* 0x000000190f00780c */ /* 0x000fe20003f24270 */
[----:B------:R-:W-:Y:S01]  /*42f0*/  IMAD.X R27, R45, 0x1, R31, P4 ;  /* 0x000000012d1b7824 */ /* 0x000fe200020e061f */
[----:B------:R-:W-:Y:S01]  /*4300*/  ISETP.GT.AND P2, PT, R11, 0x8, P2 ;  /* 0x000000080b00780c */ /* 0x000fe20001744270 */
[----:B------:R-:W-:Y:S01]  /*4310*/  IMAD.X R29, R39, 0x1, R33, P6 ;  /* 0x00000001271d7824 */ /* 0x000fe200030e0621 */
[----:B------:R-:W-:Y:S01]  /*4320*/  ISETP.GT.AND P4, PT, R11, RZ, P1 ;  /* 0x000000ff0b00720c */ /* 0x000fe20000f84270 */
[----:B--2---:R-:W-:Y:S01]  /*4330*/  FMUL R17, R82, R9 ;  /* 0x0000000952117220 */ /* 0x004fe20000400000 */
[----:B------:R1:W-:Y:S01]  /*4340*/  @P0 STG.E desc[UR16][R26.64], R19 ;  /* 0x000000131a000986 */ /* 0x0003e2000c101910 */
[----:B------:R-:W-:-:S02]  /*4350*/  IADD3 R30, P0, R41, R34, RZ ;  /* 0x00000022291e7210 */ /* 0x000fc40007f1e0ff */
[----:B------:R-:W-:Y:S01]  /*4360*/  ISETP.GT.AND P1, PT, R11, 0x8, P1 ;  /* 0x000000080b00780c */ /* 0x000fe20000f24270 */
[----:B------:R2:W-:Y:S01]  /*4370*/  @P5 STG.E desc[UR16][R28.64], R21 ;  /* 0x000000151c005986 */ /* 0x0005e2000c101910 */
[----:B0-----:R-:W-:Y:S01]  /*4380*/  IADD3 R24, P5, R43, R32, RZ ;  /* 0x000000202b187210 */ /* 0x001fe20007fbe0ff */
[----:B------:R-:W-:Y:S01]  /*4390*/  IMAD.X R31, R39, 0x1, R35, P0 ;  /* 0x00000001271f7824 */ /* 0x000fe200000e0623 */
[----:B------:R-:W-:Y:S01]  /*43a0*/  ISETP.GT.AND P0, PT, R15, 0x20, PT ;  /* 0x000000200f00780c */ /* 0x000fe20003f04270 */
[-C--:B------:R-:W-:Y:S01]  /*43b0*/  FMUL R23, R80, R9.reuse ;  /* 0x0000000950177220 */ /* 0x080fe20000400000 */
[----:B------:R-:W-:Y:S01]  /*43c0*/  IADD3 R32, P6, R41, R28, RZ ;  /* 0x0000001c29207210 */ /* 0x000fe20007fde0ff */
[----:B------:R-:W-:Y:S01]  /*43d0*/  IMAD.X R25, R45, 0x1, R33, P5 ;  /* 0x000000012d197824 */ /* 0x000fe200028e0621 */
[----:B------:R0:W-:Y:S01]  /*43e0*/  @P4 STG.E desc[UR16][R30.64], R17 ;  /* 0x000000111e004986 */ /* 0x0001e2000c101910 */
[----:B-1----:R-:W-:Y:S01]  /*43f0*/  IADD3 R26, P5, R43, R34, RZ ;  /* 0x000000222b1a7210 */ /* 0x002fe20007fbe0ff */
[----:B------:R-:W-:Y:S01]  /*4400*/  FMUL R19, R78, R9 ;  /* 0x000000094e137220 */ /* 0x000fe20000400000 */
[----:B------:R-:W-:Y:S01]  /*4410*/  ISETP.GT.AND P4, PT, R11, RZ, P0 ;  /* 0x000000ff0b00720c */ /* 0x000fe20000784270 */
[----:B------:R1:W-:Y:S01]  /*4420*/  @P2 STG.E desc[UR16][R24.64], R23 ;  /* 0x0000001718002986 */ /* 0x0003e2000c101910 */
[----:B------:R-:W-:Y:S01]  /*4430*/  ISETP.GT.AND P2, PT, R15, 0x21, PT ;  /* 0x000000210f00780c */ /* 0x000fe20003f44270 */
[----:B------:R-:W-:-:S02]  /*4440*/  IMAD.X R27, R45, 0x1, R35, P5 ;  /* 0x000000012d1b7824 */ /* 0x000fc400028e0623 */
[-C--:B--2---:R-:W-:Y:S01]  /*4450*/  FMUL R21, R76, R9.reuse ;  /* 0x000000094c157220 */ /* 0x084fe20000400000 */
[----:B------:R-:W-:Y:S01]  /*4460*/  IMAD.X R33, R39, 0x1, R29, P6 ;  /* 0x0000000127217824 */ /* 0x000fe200030e061d */
[----:B------:R-:W-:Y:S01]  /*4470*/  ISETP.GT.AND P5, PT, R11, RZ, P2 ;  /* 0x000000ff0b00720c */ /* 0x000fe200017a4270 */
[----:B------:R2:W-:Y:S01]  /*4480*/  @P1 STG.E desc[UR16][R26.64], R19 ;  /* 0x000000131a001986 */ /* 0x0005e2000c101910 */
[----:B------:R-:W-:Y:S01]  /*4490*/  IADD3 R34, P1, R41, R30, RZ ;  /* 0x0000001e29227210 */ /* 0x000fe20007f3e0ff */
[-C--:B0-----:R-:W-:Y:S01]  /*44a0*/  FMUL R17, R72, R9.reuse ;  /* 0x0000000948117220 */ /* 0x081fe20000400000 */
[----:B------:R-:W-:Y:S02]  /*44b0*/  ISETP.GT.AND P0, PT, R11, 0x8, P0 ;  /* 0x000000080b00780c */ /* 0x000fe40000704270 */
[----:B------:R0:W-:Y:S01]  /*44c0*/  @P4 STG.E desc[UR16][R32.64], R21 ;  /* 0x0000001520004986 */ /* 0x0001e2000c101910 */
[----:B-1----:R-:W-:Y:S01]  /*44d0*/  IADD3 R24, P4, R43, R28, RZ ;  /* 0x0000001c2b187210 */ /* 0x002fe20007f9e0ff */
[----:B------:R-:W-:Y:S01]  /*44e0*/  IMAD.X R35, R39, 0x1, R31, P1 ;  /* 0x0000000127237824 */ /* 0x000fe200008e061f */
[----:B------:R-:W-:Y:S01]  /*44f0*/  ISETP.GT.AND P1, PT, R15, 0x28, PT ;  /* 0x000000280f00780c */ /* 0x000fe20003f24270 */
[-C--:B------:R-:W-:Y:S01]  /*4500*/  FMUL R23, R70, R9.reuse ;  /* 0x0000000946177220 */ /* 0x080fe20000400000 */
[----:B------:R-:W-:Y:S01]  /*4510*/  ISETP.GT.AND P2, PT, R11, 0x8, P2 ;  /* 0x000000080b00780c */ /* 0x000fe20001744270 */
[----:B------:R-:W-:Y:S01]  /*4520*/  IMAD.X R25, R45, 0x1, R29, P4 ;  /* 0x000000012d197824 */ /* 0x000fe200020e061d */
[----:B------:R1:W-:Y:S01]  /*4530*/  @P5 STG.E desc[UR16][R34.64], R17 ;  /* 0x0000001122005986 */ /* 0x0003e2000c101910 */
[----:B--2---:R-:W-:Y:S01]  /*4540*/  IADD3 R26, P5, R43, R30, RZ ;  /* 0x0000001e2b1a7210 */ /* 0x004fe20007fbe0ff */
[-C--:B------:R-:W-:Y:S01]  /*4550*/  FMUL R19, R68, R9.reuse ;  /* 0x0000000944137220 */ /* 0x080fe20000400000 */
[----:B------:R-:W-:Y:S01]  /*4560*/  ISETP.GT.AND P4, PT, R11, RZ, P1 ;  /* 0x000000ff0b00720c */ /* 0x000fe20000f84270 */
[----:B------:R2:W-:Y:S01]  /*4570*/  @P0 STG.E desc[UR16][R24.64], R23 ;  /* 0x0000001718000986 */ /* 0x0005e2000c101910 */
[----:B------:R-:W-:Y:S01]  /*4580*/  ISETP.GT.AND P0, PT, R15, 0x29, PT ;  /* 0x000000290f00780c */ /* 0x000fe20003f04270 */
[----:B------:R-:W-:Y:S01]  /*4590*/  IMAD.X R27, R45, 0x1, R31, P5 ;  /* 0x000000012d1b7824 */ /* 0x000fe200028e061f */
[----:B------:R-:W-:Y:S01]  /*45a0*/  IADD3 R28, P6, R41, R32, RZ ;  /* 0x00000020291c7210 */ /* 0x000fe20007fde0ff */
[----:B0-----:R-:W-:Y:S01]  /*45b0*/  FMUL R21, R66, R9 ;  /* 0x0000000942157220 */ /* 0x001fe20000400000 */
[----:B------:R-:W-:-:S02]  /*45c0*/  ISETP.GT.AND P5, PT, R11, RZ, P0 ;  /* 0x000000ff0b00720c */ /* 0x000fc400007a4270 */
[----:B------:R0:W-:Y:S01]  /*45d0*/  @P2 STG.E desc[UR16][R26.64], R19 ;  /* 0x000000131a002986 */ /* 0x0001e2000c101910 */
[----:B------:R-:W-:Y:S01]  /*45e0*/  IMAD.X R29, R39, 0x1, R33, P6 ;  /* 0x00000001271d7824 */ /* 0x000fe200030e0621 */
[----:B------:R-:W-:Y:S01]  /*45f0*/  IADD3 R30, P2, R41, R34, RZ ;  /* 0x00000022291e7210 */ /* 0x000fe20007f5e0ff */
[-C--:B-1----:R-:W-:Y:S01]  /*4600*/  FMUL R17, R64, R9.reuse ;  /* 0x0000000940117220 */ /* 0x082fe20000400000 */
[----:B------:R-:W-:Y:S01]  /*4610*/  ISETP.GT.AND P1, PT, R11, 0x8, P1 ;  /* 0x000000080b00780c */ /* 0x000fe20000f24270 */
[-C--:B--2---:R-:W-:Y:S01]  /*4620*/  FMUL R23, R62, R9.reuse ;  /* 0x000000093e177220 */ /* 0x084fe20000400000 */
[----:B------:R1:W-:Y:S01]  /*4630*/  @P4 STG.E desc[UR16][R28.64], R21 ;  /* 0x000000151c004986 */ /* 0x0003e2000c101910 */
[----:B------:R-:W-:Y:S01]  /*4640*/  IADD3 R24, P4, R43, R32, RZ ;  /* 0x000000202b187210 */ /* 0x000fe20007f9e0ff */
[----:B------:R-:W-:Y:S01]  /*4650*/  IMAD.X R31, R39, 0x1, R35, P2 ;  /* 0x00000001271f7824 */ /* 0x000fe200010e0623 */
[----:B------:R-:W-:Y:S02]  /*4660*/  ISETP.GT.AND P0, PT, R11, 0x8, P0 ;  /* 0x000000080b00780c */ /* 0x000fe40000704270 */
[----:B------:R-:W-:Y:S01]  /*4670*/  ISETP.GT.AND P2, PT, R15, 0x30, PT ;  /* 0x000000300f00780c */ /* 0x000fe20003f44270 */
[----:B------:R-:W-:Y:S01]  /*4680*/  IMAD.X R25, R45, 0x1, R33, P4 ;  /* 0x000000012d197824 */ /* 0x000fe200020e0621 */
[----:B------:R2:W-:Y:S01]  /*4690*/  @P5 STG.E desc[UR16][R30.64], R17 ;  /* 0x000000111e005986 */ /* 0x0005e2000c101910 */
[----:B0-----:R-:W-:Y:S01]  /*46a0*/  IADD3 R26, P5, R43, R34, RZ ;  /* 0x000000222b1a7210 */ /* 0x001fe20007fbe0ff */
[-C--:B------:R-:W-:Y:S01]  /*46b0*/  FMUL R19, R60, R9.reuse ;  /* 0x000000093c137220 */ /* 0x080fe20000400000 */
[----:B------:R-:W-:Y:S01]  /*46c0*/  IADD3 R32, P6, R41, R28, RZ ;  /* 0x0000001c29207210 */ /* 0x000fe20007fde0ff */
[----:B------:R0:W-:Y:S01]  /*46d0*/  @P1 STG.E desc[UR16][R24.64], R23 ;  /* 0x0000001718001986 */ /* 0x0001e2000c101910 */
[----:B------:R-:W-:Y:S01]  /*46e0*/  ISETP.GT.AND P4, PT, R11, RZ, P2 ;  /* 0x000000ff0b00720c */ /* 0x000fe20001784270 */
[----:B------:R-:W-:Y:S01]  /*46f0*/  IMAD.X R27, R45, 0x1, R35, P5 ;  /* 0x000000012d1b7824 */ /* 0x000fe200028e0623 */
[----:B------:R-:W-:Y:S01]  /*4700*/  ISETP.GT.AND P1, PT, R15, 0x31, PT ;  /* 0x000000310f00780c */ /* 0x000fe20003f24270 */
[----:B------:R-:W-:Y:S01]  /*4710*/  IMAD.X R33, R39, 0x1, R29, P6 ;  /* 0x0000000127217824 */ /* 0x000fe200030e061d */
[C---:B------:R-:W-:Y:S01]  /*4720*/  ISETP.GT.AND P6, PT, R11.reuse, 0x8, P2 ;  /* 0x000000080b00780c */ /* 0x040fe200017c4270 */
[-C--:B-1----:R-:W-:Y:S01]  /*4730*/  FMUL R21, R58, R9.reuse ;  /* 0x000000093a157220 */ /* 0x082fe20000400000 */
[----:B------:R-:W-:Y:S01]  /*4740*/  ISETP.GT.AND P5, PT, R11, RZ, P1 ;  /* 0x000000ff0b00720c */ /* 0x000fe20000fa4270 */
[----:B------:R1:W-:Y:S01]  /*4750*/  @P0 STG.E desc[UR16][R26.64], R19 ;  /* 0x000000131a000986 */ /* 0x0003e2000c101910 */
[----:B------:R-:W-:Y:S01]  /*4760*/  IADD3 R34, P0, R41, R30, RZ ;  /* 0x0000001e29227210 */ /* 0x000fe20007f1e0ff */
[----:B--2---:R-:W-:Y:S01]  /*4770*/  FMUL R17, R56, R9 ;  /* 0x0000000938117220 */ /* 0x004fe20000400000 */
[----:B------:R-:W-:-:S02]  /*4780*/  ISETP.GT.AND P1, PT, R11, 0x8, P1 ;  /* 0x000000080b00780c */ /* 0x000fc40000f24270 */
[----:B0-----:R-:W-:Y:S01]  /*4790*/  IADD3 R24, P2, R43, R28, RZ ;  /* 0x0000001c2b187210 */ /* 0x001fe20007f5e0ff */
[----:B------:R-:W-:Y:S01]  /*47a0*/  IMAD.X R35, R39, 0x1, R31, P0 ;  /* 0x0000000127237824 */ /* 0x000fe200000e061f */
[----:B------:R-:W-:Y:S01]  /*47b0*/  @P4 STG.E desc[UR16][R32.64], R21 ;  /* 0x0000001520004986 */ /* 0x000fe2000c101910 */
[----:B------:R-:W-:Y:S02]  /*47c0*/  IADD3 R22, P4, R43, R30, RZ ;  /* 0x0000001e2b167210 */ /* 0x000fe40007f9e0ff */
[----:B------:R-:W-:Y:S01]  /*47d0*/  IMAD.X R25, R45, 0x1, R29, P2 ;  /* 0x000000012d197824 */ /* 0x000fe200010e061d */
[----:B------:R-:W-:Y:S01]  /*47e0*/  ISETP.GT.AND P2, PT, R15, 0x38, PT ;  /* 0x000000380f00780c */ /* 0x000fe20003f44270 */
[----:B------:R0:W-:Y:S01]  /*47f0*/  @P5 STG.E desc[UR16][R34.64], R17 ;  /* 0x0000001122005986 */ /* 0x0001e2000c101910 */
[----:B------:R-:W-:Y:S01]  /*4800*/  IMAD.X R23, R45, 0x1, R31, P4 ;  /* 0x000000012d177824 */ /* 0x000fe200020e061f */
[C---:B------:R-:W-:Y:S01]  /*4810*/  IADD3 R28, P4, R41.reuse, R34, RZ ;  /* 0x00000022291c7210 */ /* 0x040fe20007f9e0ff */
[----:B-1----:R-:W-:Y:S01]  /*4820*/  FMUL R19, R14, R9 ;  /* 0x000000090e137220 */ /* 0x002fe20000400000 */
[----:B------:R1:W-:Y:S01]  /*4830*/  @P6 STG.E desc[UR16][R24.64], R37 ;  /* 0x0000002518006986 */ /* 0x0003e2000c101910 */
[----:B------:R-:W-:-:S02]  /*4840*/  IADD3 R26, P6, R41, R32, RZ ;  /* 0x00000020291a7210 */ /* 0x000fc40007fde0ff */
[----:B------:R-:W-:Y:S01]  /*4850*/  ISETP.GT.AND P0, PT, R15, 0x39, PT ;  /* 0x000000390f00780c */ /* 0x000fe20003f04270 */
[----:B------:R-:W-:Y:S01]  /*4860*/  IMAD.X R29, R39, 0x1, R35, P4 ;  /* 0x00000001271d7824 */ /* 0x000fe200020e0623 */
[----:B------:R-:W-:Y:S01]  /*4870*/  IADD3 R30, P5, R43, R32, RZ ;  /* 0x000000202b1e7210 */ /* 0x000fe20007fbe0ff */
[--C-:B------:R-:W-:Y:S01]  /*4880*/  IMAD.X R27, R39, 0x1, R33.reuse, P6 ;  /* 0x00000001271b7824 */ /* 0x100fe200030e0621 */
[C---:B------:R-:W-:Y:S01]  /*4890*/  ISETP.GT.AND P6, PT, R11.reuse, RZ, P2 ;  /* 0x000000ff0b00720c */ /* 0x040fe200017c4270 */
[-C--:B------:R-:W-:Y:S01]  /*48a0*/  FMUL R15, R20, R9.reuse ;  /* 0x00000009140f7220 */ /* 0x080fe20000400000 */
[----:B------:R-:W-:Y:S01]  /*48b0*/  ISETP.GT.AND P4, PT, R11, RZ, P0 ;  /* 0x000000ff0b00720c */ /* 0x000fe20000784270 */
[----:B------:R-:W-:Y:S01]  /*48c0*/  IMAD.X R31, R45, 0x1, R33, P5 ;  /* 0x000000012d1f7824 */ /* 0x000fe200028e0621 */
[C---:B------:R-:W-:Y:S01]  /*48d0*/  ISETP.GT.AND P2, PT, R11.reuse, 0x8, P2 ;  /* 0x000000080b00780c */ /* 0x040fe20001744270 */
[-C--:B0-----:R-:W-:Y:S01]  /*48e0*/  FMUL R17, R16, R9.reuse ;  /* 0x0000000910117220 */ /* 0x081fe20000400000 */
[----:B------:R-:W-:Y:S01]  /*48f0*/  ISETP.GT.AND P0, PT, R11, 0x8, P0 ;  /* 0x000000080b00780c */ /* 0x000fe20000704270 */
[-C--:B------:R-:W-:Y:S01]  /*4900*/  FMUL R11, R18, R9.reuse ;  /* 0x00000009120b7220 */ /* 0x080fe20000400000 */
[----:B------:R-:W-:Y:S01]  /*4910*/  IADD3 R32, P5, R43, R34, RZ ;  /* 0x000000222b207210 */ /* 0x000fe20007fbe0ff */
[----:B------:R-:W-:Y:S01]  /*4920*/  FMUL R21, R12, R9 ;  /* 0x000000090c157220 */ /* 0x000fe20000400000 */
[----:B------:R1:W-:Y:S03]  /*4930*/  @P1 STG.E desc[UR16][R22.64], R15 ;  /* 0x0000000f16001986 */ /* 0x0003e6000c101910 */
[----:B------:R-:W-:Y:S01]  /*4940*/  IMAD.X R33, R45, 0x1, R35, P5 ;  /* 0x000000012d217824 */ /* 0x000fe200028e0623 */
[----:B------:R1:W-:Y:S04]  /*4950*/  @P6 STG.E desc[UR16][R26.64], R11 ;  /* 0x0000000b1a006986 */ /* 0x0003e8000c101910 */
[----:B------:R1:W-:Y:S04]  /*4960*/  @P4 STG.E desc[UR16][R28.64], R17 ;  /* 0x000000111c004986 */ /* 0x0003e8000c101910 */
[----:B------:R1:W-:Y:S04]  /*4970*/  @P2 STG.E desc[UR16][R30.64], R19 ;  /* 0x000000131e002986 */ /* 0x0003e8000c101910 */
[----:B------:R1:W-:Y:S02]  /*4980*/  @P0 STG.E desc[UR16][R32.64], R21 ;  /* 0x0000001520000986 */ /* 0x0003e4000c101910 */
.L_x_88:
[----:B------:R-:W-:Y:S05]  /*4990*/  BSYNC B0 ;  /* 0x0000000000007941 */ /* 0x000fea0003800000 */
.L_x_28:
[----:B------:R-:W-:Y:S01]  /*49a0*/  ULDC UR6, c[0x0][0xc] ;  /* 0x0000030000067ab9 */ /* 0x000fe20000000800 */
[----:B------:R-:W-:Y:S01]  /*49b0*/  ULDC UR7, c[0x0][0x10] ;  /* 0x0000040000077ab9 */ /* 0x000fe20000000800 */
[----:B-1----:R-:W1:Y:S01]  /*49c0*/  LDC R11, c[0x0][0x14] ;  /* 0x00000500ff0b7b82 */ /* 0x002e620000000800 */
[----:B------:R-:W-:Y:S01]  /*49d0*/  UIMAD.WIDE.U32 UR6, UR6, UR7, URZ ;  /* 0x00000007060672a5 */ /* 0x000fe2000f8e003f */
[----:B0-----:R-:W-:Y:S02]  /*49e0*/  IMAD.MOV.U32 R19, RZ, RZ, -0x1 ;  /* 0xffffffffff137424 */ /* 0x001fe400078e00ff */
[----:B------:R-:W-:-:S03]  /*49f0*/  IMAD.MOV.U32 R17, RZ, RZ, -0x1 ;  /* 0xffffffffff117424 */ /* 0x000fc600078e00ff */
[----:B-1----:R-:W-:-:S04]  /*4a00*/  IMAD.WIDE.U32 R4, R11, UR6, R4 ;  /* 0x000000060b047c25 */ /* 0x002fc8000f8e0004 */
[----:B------:R-:W-:Y:S01]  /*4a10*/  IMAD R11, R11, UR7, RZ ;  /* 0x000000070b0b7c24 */ /* 0x000fe2000f8e02ff */
[----:B------:R-:W-:Y:S02]  /*4a20*/  ULDC.64 UR6, c[0x0][0x750] ;  /* 0x0001d40000067ab9 */ /* 0x000fe40000000a00 */
[----:B------:R-:W-:Y:S01]  /*4a30*/  ISETP.GE.U32.AND P0, PT, R4, UR6, PT ;  /* 0x0000000604007c0c */ /* 0x000fe2000bf06070 */
[--C-:B------:R-:W-:Y:S01]  /*4a40*/  IMAD.IADD R5, R5, 0x1, R11.reuse ;  /* 0x0000000105057824 */ /* 0x100fe200078e020b */
[----:B------:R-:W-:-:S04]  /*4a50*/  PRMT R11, RZ, 0x7610, R11 ;  /* 0x00007610ff0b7816 */ /* 0x000fc8000000000b */
[----:B------:R-:W-:-:S13]  /*4a60*/  ISETP.GE.U32.AND.EX P0, PT, R5, UR7, PT, P0 ;  /* 0x0000000705007c0c */ /* 0x000fda000bf06100 */
[----:B------:R-:W-:Y:S05]  /*4a70*/  @P0 BRA `(.L_x_89) ;  /* 0x0000000400640947 */ /* 0x000fea0003800000 */
[----:B------:R-:W0:Y:S01]  /*4a80*/  S2R R24, SR_CTAID.X ;  /* 0x0000000000187919 */ /* 0x000e220000002500 */
[----:B------:R-:W1:Y:S01]  /*4a90*/  LDC.64 R18, c[0x0][0x728] ;  /* 0x0001ca00ff127b82 */ /* 0x000e620000000a00 */
[----:B------:R-:W-:Y:S01]  /*4aa0*/  ULDC UR6, c[0x0][0x150] ;  /* 0x0000540000067ab9 */ /* 0x000fe20000000800 */
[----:B------:R-:W-:Y:S01]  /*4ab0*/  IMAD.MOV.U32 R16, RZ, RZ, R4 ;  /* 0x000000ffff107224 */ /* 0x000fe200078e0004 */
[----:B------:R-:W0:Y:S01]  /*4ac0*/  S2R R26, SR_CTAID.Y ;  /* 0x00000000001a7919 */ /* 0x000e220000002600 */
[----:B------:R-:W-:-:S04]  /*4ad0*/  IMAD.MOV.U32 R17, RZ, RZ, R5 ;  /* 0x000000ffff117224 */ /* 0x000fc800078e0005 */
[----:B------:R-:W3:Y:S08]  /*4ae0*/  LDC R27, c[0x0][0x144] ;  /* 0x00005100ff1b7b82 */ /* 0x000ef00000000800 */
[----:B------:R-:W3:Y:S08]  /*4af0*/  LDC R20, c[0x0][0x730] ;  /* 0x0001cc00ff147b82 */ /* 0x000ef00000000800 */
[----:B--2---:R-:W2:Y:S01]  /*4b00*/  LDC.64 R22, c[0x0][0x720] ;  /* 0x0001c800ff167b82 */ /* 0x004ea20000000a00 */
[----:B-1----:R-:W-:-:S04]  /*4b10*/  ISETP.NE.U32.AND P0, PT, R18, RZ, PT ;  /* 0x000000ff1200720c */ /* 0x002fc80003f05070 */
[----:B------:R-:W-:Y:S02]  /*4b20*/  ISETP.NE.AND.EX P0, PT, R19, RZ, PT, P0 ;  /* 0x000000ff1300720c */ /* 0x000fe40003f05300 */
[----:B0-----:R-:W-:-:S05]  /*4b30*/  I2FP.F32.U32 R11, R24 ;  /* 0x00000018000b7245 */ /* 0x001fca0000201000 */
[----:B------:R-:W-:-:S04]  /*4b40*/  FMUL R11, R11, UR6 ;  /* 0x000000060b0b7c20 */ /* 0x000fc80008400000 */
[----:B------:R0:W1:Y:S02]  /*4b50*/  F2I.U32.TRUNC.NTZ R25, R11 ;  /* 0x0000000b00197305 */ /* 0x000064000020f000 */
[----:B---3--:R-:W-:Y:S05]  /*4b60*/  @!P0 BRA `(.L_x_90) ;  /* 0x0000000000288947 */ /* 0x008fea0003800000 */
[----:B0-----:R-:W0:Y:S02]  /*4b70*/  LDC R11, c[0x0][0x734] ;  /* 0x0001cd00ff0b7b82 */ /* 0x001e240000000800 */
        /* <DEDUP_REMOVED lines=9> */
.L_x_90:
[-CC-:B------:R-:W-:Y:S01]  /*4c10*/  SHF.R.U64 R21, R16, R20.reuse, R17.reuse ;  /* 0x0000001410157219 */ /* 0x180fe20000001211 */
[----:B-----5:R-:W3:Y:S01]  /*4c20*/  LDC.64 R34, c[0x0][0x740] ;  /* 0x0001d000ff227b82 */ /* 0x020ee20000000a00 */
[----:B0-----:R-:W-:Y:S01]  /*4c30*/  SHF.R.U32.HI R11, RZ, R20, R17 ;  /* 0x00000014ff0b7219 */ /* 0x001fe20000011611 */
[----:B-1----:R-:W-:Y:S01]  /*4c40*/  IMAD.MOV R25, RZ, RZ, -R25 ;  /* 0x000000ffff197224 */ /* 0x002fe200078e0a19 */
[----:B------:R-:W-:Y:S01]  /*4c50*/  IADD3 R15, P0, RZ, -R21, RZ ;  /* 0x80000015ff0f7210 */ /* 0x000fe20007f1e0ff */
[----:B------:R-:W-:Y:S02]  /*4c60*/  ULDC UR6, c[0x0][0x154] ;  /* 0x0000550000067ab9 */ /* 0x000fe40000000800 */
[----:B------:R-:W-:Y:S02]  /*4c70*/  IMAD R30, R27, R25, R24 ;  /* 0x000000191b1e7224 */ /* 0x000fe400078e0218 */
[----:B------:R-:W0:Y:S01]  /*4c80*/  LDC R16, c[0x0][0x718] ;  /* 0x0001c600ff107b82 */ /* 0x000e220000000800 */
[----:B------:R-:W-:-:S02]  /*4c90*/  IMAD.X R11, RZ, RZ, ~R11, P0 ;  /* 0x000000ffff0b7224 */ /* 0x000fc400000e0e0b */
[----:B--2---:R-:W-:-:S04]  /*4ca0*/  IMAD.WIDE.U32 R12, R15, R22, R4 ;  /* 0x000000160f0c7225 */ /* 0x004fc800078e0004 */
[----:B------:R-:W-:Y:S01]  /*4cb0*/  IMAD R14, R11, R22, RZ ;  /* 0x000000160b0e7224 */ /* 0x000fe200078e02ff */
[----:B------:R-:W1:Y:S03]  /*4cc0*/  LDC R28, c[0x0][0x708] ;  /* 0x0001c200ff1c7b82 */ /* 0x000e660000000800 */
[----:B------:R-:W-:Y:S02]  /*4cd0*/  IMAD R11, R15, R23, R14 ;  /* 0x000000170f0b7224 */ /* 0x000fe400078e020e */
[----:B------:R-:W-:Y:S02]  /*4ce0*/  IMAD.MOV.U32 R15, RZ, RZ, 0x1 ;  /* 0x00000001ff0f7424 */ /* 0x000fe400078e00ff */
[----:B------:R-:W-:Y:S01]  /*4cf0*/  IMAD.IADD R11, R13, 0x1, R11 ;  /* 0x000000010d0b7824 */ /* 0x000fe200078e020b */
[----:B----4-:R-:W2:Y:S01]  /*4d00*/  LDC R32, c[0x0][0x758] ;  /* 0x0001d600ff207b82 */ /* 0x010ea20000000800 */
[----:B------:R-:W-:-:S02]  /*4d10*/  I2FP.F32.U32 R13, R26 ;  /* 0x0000001a000d7245 */ /* 0x000fc40000201000 */
[----:B---3--:R-:W-:-:S03]  /*4d20*/  ISETP.NE.U32.AND P0, PT, R34, RZ, PT ;  /* 0x000000ff2200720c */ /* 0x008fc60003f05070 */
[----:B------:R-:W-:Y:S01]  /*4d30*/  FMUL R14, R13, UR6 ;  /* 0x000000060d0e7c20 */ /* 0x000fe20008400000 */
[----:B------:R-:W-:Y:S01]  /*4d40*/  ISETP.NE.AND.EX P0, PT, R35, RZ, PT, P0 ;  /* 0x000000ff2300720c */ /* 0x000fe20003f05300 */
[----:B------:R-:W3:Y:S01]  /*4d50*/  LDC R25, c[0x0][0x148] ;  /* 0x00005200ff197b82 */ /* 0x000ee20000000800 */
[-CC-:B0-----:R-:W-:Y:S01]  /*4d60*/  SHF.R.U64 R20, R12, R16.reuse, R11.reuse ;  /* 0x000000100c147219 */ /* 0x181fe2000000120b */
[----:B------:R0:W4:Y:S01]  /*4d70*/  F2I.U32.TRUNC.NTZ R22, R14 ;  /* 0x0000000e00167305 */ /* 0x000122000020f000 */
[----:B------:R-:W-:Y:S01]  /*4d80*/  SHF.R.U32.HI R11, RZ, R16, R11 ;  /* 0x00000010ff0b7219 */ /* 0x000fe2000001160b */
[----:B------:R-:W-:-:S04]  /*4d90*/  IMAD.MOV.U32 R13, RZ, RZ, -0x1 ;  /* 0xffffffffff0d7424 */ /* 0x000fc800078e00ff */
[----:B------:R-:W0:Y:S01]  /*4da0*/  LDC R24, c[0x0][0x700] ;  /* 0x0001c000ff187b82 */ /* 0x000e220000000800 */
[-CC-:B-1----:R-:W-:Y:S02]  /*4db0*/  SHF.R.U64 R18, R20, R28.reuse, R11.reuse ;  /* 0x0000001c14127219 */ /* 0x182fe4000000120b */
[----:B------:R-:W-:-:S05]  /*4dc0*/  SHF.R.U32.HI R11, RZ, R28, R11 ;  /* 0x0000001cff0b7219 */ /* 0x000fca000001160b */
[----:B------:R-:W1:Y:S01]  /*4dd0*/  LDC R29, c[0x0][0x748] ;  /* 0x0001d200ff1d7b82 */ /* 0x000e620000000800 */
[-C--:B--2---:R-:W-:Y:S02]  /*4de0*/  SHF.L.U32 R12, R13, R32.reuse, RZ ;  /* 0x000000200d0c7219 */ /* 0x084fe400000006ff */
[-CC-:B------:R-:W-:Y:S02]  /*4df0*/  SHF.R.U64 R23, R18, R32.reuse, R11.reuse ;  /* 0x0000002012177219 */ /* 0x180fe4000000120b */
[----:B------:R-:W-:Y:S02]  /*4e00*/  SHF.R.U32.HI R13, RZ, R32, R11 ;  /* 0x00000020ff0d7219 */ /* 0x000fe4000001160b */
[----:B------:R-:W-:Y:S01]  /*4e10*/  LOP3.LUT R27, RZ, R12, RZ, 0x33, !PT ;  /* 0x0000000cff1b7212 */ /* 0x000fe200078e33ff */
[----:B------:R-:W2:Y:S01]  /*4e20*/  LDC R31, c[0x0][0x738] ;  /* 0x0001ce00ff1f7b82 */ /* 0x000ea20000000800 */
[----:B------:R-:W-:Y:S01]  /*4e30*/  SHF.L.U32 R32, R15, R32, RZ ;  /* 0x000000200f207219 */ /* 0x000fe200000006ff */
[----:B------:R-:W-:-:S06]  /*4e40*/  IMAD.MOV.U32 R12, RZ, RZ, R23 ;  /* 0x000000ffff0c7224 */ /* 0x000fcc00078e0017 */
[----:B------:R-:W0:Y:S01]  /*4e50*/  LDC R33, c[0x0][0x710] ;  /* 0x0001c400ff217b82 */ /* 0x000e220000000800 */
[----:B----4-:R-:W-:Y:S05]  /*4e60*/  @!P0 BRA `(.L_x_91) ;  /* 0x0000000000288947 */ /* 0x010fea0003800000 */
[----:B------:R-:W4:Y:S02]  /*4e70*/  LDC R12, c[0x0][0x74c] ;  /* 0x0001d300ff0c7b82 */ /* 0x000f240000000800 */
[----:B----4-:R-:W-:-:S05]  /*4e80*/  IADD3 R11, P0, R23, R12, RZ ;  /* 0x0000000c170b7210 */ /* 0x010fca0007f1e0ff */
[----:B------:R-:W-:-:S04]  /*4e90*/  IMAD.X R19, RZ, RZ, R13, P0 ;  /* 0x000000ffff137224 */ /* 0x000fc800000e060d */
[----:B------:R-:W-:-:S04]  /*4ea0*/  IMAD.WIDE.U32 R12, R19, R34, RZ ;  /* 0x00000022130c7225 */ /* 0x000fc800078e00ff */
[----:B0-----:R-:W-:-:S04]  /*4eb0*/  IMAD.WIDE.U32 R14, P0, R11, R35, R12 ;  /* 0x000000230b0e7225 */ /* 0x001fc8000780000c */
[----:B------:R-:W-:-:S04]  /*4ec0*/  IMAD.WIDE.U32 R12, R11, R34, RZ ;  /* 0x000000220b0c7225 */ /* 0x000fc800078e00ff */
[----:B------:R-:W-:Y:S01]  /*4ed0*/  IMAD.X R17, RZ, RZ, RZ, P0 ;  /* 0x000000ffff117224 */ /* 0x000fe200000e06ff */
[----:B------:R-:W-:Y:S01]  /*4ee0*/  IADD3 RZ, P0, R13, R14, RZ ;  /* 0x0000000e0dff7210 */ /* 0x000fe20007f1e0ff */
[----:B------:R-:W-:-:S04]  /*4ef0*/  IMAD.MOV.U32 R16, RZ, RZ, R15 ;  /* 0x000000ffff107224 */ /* 0x000fc800078e000f */
[----:B------:R-:W-:-:S08]  /*4f00*/  IMAD.WIDE.U32.X R12, R19, R35, R16, P0 ;  /* 0x00000023130c7225 */ /* 0x000fd000000e0410 */
.L_x_91:
[----:B-1----:R-:W-:Y:S01]  /*4f10*/  SHF.R.U64 R11, R12, R29, R13 ;  /* 0x0000001d0c0b7219 */ /* 0x002fe2000000120d */
[----:B0-----:R-:W-:Y:S01]  /*4f20*/  VIADD R15, R24, 0xffffffff ;  /* 0xffffffff180f7836 */ /* 0x001fe20000000000 */
[----:B------:R-:W-:Y:S01]  /*4f30*/  LOP3.LUT R18, R18, R27, RZ, 0xc0, !PT ;  /* 0x0000001b12127212 */ /* 0x000fe200078ec0ff */
[----:B------:R-:W-:Y:S02]  /*4f40*/  IMAD.MOV R22, RZ, RZ, -R22 ;  /* 0x000000ffff167224 */ /* 0x000fe400078e0a16 */
[----:B------:R-:W-:Y:S01]  /*4f50*/  IMAD.MOV R12, RZ, RZ, -R11 ;  /* 0x000000ffff0c7224 */ /* 0x000fe200078e0a0b */
[----:B------:R-:W-:Y:S01]  /*4f60*/  LOP3.LUT R20, R20, R15, RZ, 0xc0, !PT ;  /* 0x0000000f14147212 */ /* 0x000fe200078ec0ff */
[----:B------:R-:W-:Y:S02]  /*4f70*/  IMAD R13, R32, R11, R18 ;  /* 0x0000000b200d7224 */ /* 0x000fe400078e0212 */
[----:B---3--:R-:W-:Y:S02]  /*4f80*/  @P3 IMAD R30, R25, R22, R26 ;  /* 0x00000016191e3224 */ /* 0x008fe400078e021a */
[----:B--2---:R-:W-:-:S02]  /*4f90*/  IMAD R11, R12, R31, R23 ;  /* 0x0000001f0c0b7224 */ /* 0x004fc400078e0217 */
[----:B------:R-:W-:Y:S02]  /*4fa0*/  IMAD R13, R13, R33, R30 ;  /* 0x000000210d0d7224 */ /* 0x000fe400078e021e */
[----:B------:R-:W-:Y:S02]  /*4fb0*/  IMAD R12, R11, R24, R20 ;  /* 0x000000180b0c7224 */ /* 0x000fe400078e0214 */
[----:B------:R-:W-:Y:S02]  /*4fc0*/  IMAD.MOV.U32 R14, RZ, RZ, 0x1 ;  /* 0x00000001ff0e7424 */ /* 0x000fe400078e00ff */
[----:B------:R-:W-:Y:S01]  /*4fd0*/  IMAD.MOV.U32 R17, RZ, RZ, R21 ;  /* 0x000000ffff117224 */ /* 0x000fe200078e0015 */
[----:B------:R-:W-:Y:S02]  /*4fe0*/  SEL R19, R12, R13, !P3 ;  /* 0x0000000d0c137207 */ /* 0x000fe40005800000 */
[----:B------:R-:W-:Y:S02]  /*4ff0*/  PRMT R11, R14, 0x7610, R11 ;  /* 0x000076100e0b7816 */ /* 0x000fe4000000000b */
[----:B------:R-:W-:-:S07]  /*5000*/  SEL R13, R13, R12, !P3 ;  /* 0x0000000c0d0d7207 */ /* 0x000fce0005800000 */
.L_x_89:
[----:B------:R-:W-:Y:S01]  /*5010*/  LOP3.LUT P0, RZ, R11, 0xff, RZ, 0xc0, !PT ;  /* 0x000000ff0bff7812 */ /* 0x000fe2000780c0ff */
[----:B------:R-:W-:-:S12]  /*5020*/  IMAD.MOV.U32 R15, RZ, RZ, R13 ;  /* 0x000000ffff0f7224 */ /* 0x000fd800078e000d */
[----:B------:R-:W-:Y:S05]  /*5030*/  @P0 BRA `(.L_x_92) ;  /* 0xffffffc000b80947 */ /* 0x000fea000383ffff */
[----:B------:R-:W-:Y:S05]  /*5040*/  EXIT ;  /* 0x000000000000794d */ /* 0x000fea0003800000 */
.L_x_8:
[----:B0-----:R-:W-:Y:S01]  /*5050*/  ULDC.64 UR4, c[0x0][0x750] ;  /* 0x0001d40000047ab9 */ /* 0x001fe20000000a00 */
        /* <DEDUP_REMOVED lines=25> */
.L_x_94:
[----:B------:R-:W0:Y:S01]  /*51f0*/  LDC.64 R28, c[0x0][0x740] ;  /* 0x0001d000ff1c7b82 */ /* 0x000e220000000a00 */
[-CC-:B------:R-:W-:Y:S01]  /*5200*/  SHF.R.U64 R18, R16, R8.reuse, R17.reuse ;  /* 0x0000000810127219 */ /* 0x180fe20000001211 */
[----:B------:R-:W-:Y:S01]  /*5210*/  IMAD.MOV.U32 R27, RZ, RZ, 0x1 ;  /* 0x00000001ff1b7424 */ /* 0x000fe200078e00ff */
[----:B------:R-:W-:Y:S02]  /*5220*/  SHF.R.U32.HI R3, RZ, R8, R17 ;  /* 0x00000008ff037219 */ /* 0x000fe40000011611 */
[----:B------:R-:W-:-:S03]  /*5230*/  IADD3 R15, P0, RZ, -R18, RZ ;  /* 0x80000012ff0f7210 */ /* 0x000fc60007f1e0ff */
[----:B------:R-:W1:Y:S02]  /*5240*/  LDC R14, c[0x0][0x718] ;  /* 0x0001c600ff0e7b82 */ /* 0x000e640000000800 */
[----:B------:R-:W-:Y:S02]  /*5250*/  IMAD.X R3, RZ, RZ, ~R3, P0 ;  /* 0x000000ffff037224 */ /* 0x000fe400000e0e03 */
[----:B------:R-:W-:-:S04]  /*5260*/  IMAD.WIDE.U32 R6, R15, R22, R4 ;  /* 0x000000160f067225 */ /* 0x000fc800078e0004 */
[----:B------:R-:W2:Y:S01]  /*5270*/  LDC R16, c[0x0][0x708] ;  /* 0x0001c200ff107b82 */ /* 0x000ea20000000800 */
[----:B------:R-:W-:-:S04]  /*5280*/  IMAD R8, R3, R22, RZ ;  /* 0x0000001603087224 */ /* 0x000fc800078e02ff */
[----:B------:R-:W-:-:S03]  /*5290*/  IMAD R3, R15, R23, R8 ;  /* 0x000000170f037224 */ /* 0x000fc600078e0208 */
[----:B------:R-:W3:Y:S01]  /*52a0*/  LDC R26, c[0x0][0x758] ;  /* 0x0001d600ff1a7b82 */ /* 0x000ee20000000800 */
[----:B------:R-:W-:Y:S01]  /*52b0*/  IMAD.IADD R3, R7, 0x1, R3 ;  /* 0x0000000107037824 */ /* 0x000fe200078e0203 */
[----:B0-----:R-:W-:Y:S01]  /*52c0*/  ISETP.NE.U32.AND P0, PT, R28, RZ, PT ;  /* 0x000000ff1c00720c */ /* 0x001fe20003f05070 */
[----:B------:R-:W-:-:S03]  /*52d0*/  IMAD.MOV.U32 R7, RZ, RZ, -0x1 ;  /* 0xffffffffff077424 */ /* 0x000fc600078e00ff */
        /* <DEDUP_REMOVED lines=8> */
[-C--:B---3--:R-:W-:Y:S02]  /*5360*/  SHF.L.U32 R6, R7, R26.reuse, RZ ;  /* 0x0000001a07067219 */ /* 0x088fe400000006ff */
[--C-:B------:R-:W-:Y:S02]  /*5370*/  SHF.R.U64 R24, R22, R26, R3.reuse ;  /* 0x0000001a16187219 */ /* 0x100fe40000001203 */
[----:B------:R-:W-:Y:S02]  /*5380*/  LOP3.LUT R31, RZ, R6, RZ, 0x33, !PT ;  /* 0x00000006ff1f7212 */ /* 0x000fe400078e33ff */
[----:B------:R-:W-:Y:S01]  /*5390*/  SHF.R.U32.HI R7, RZ, R26, R3 ;  /* 0x0000001aff077219 */ /* 0x000fe20000011603 */
[----:B------:R-:W3:Y:S01]  /*53a0*/  LDC R30, c[0x0][0x710] ;  /* 0x0001c400ff1e7b82 */ /* 0x000ee20000000800 */
[----:B------:R-:W-:Y:S01]  /*53b0*/  IMAD.MOV.U32 R6, RZ, RZ, R24 ;  /* 0x000000ffff067224 */ /* 0x000fe200078e0018 */
[----:B------:R-:W-:Y:S06]  /*53c0*/  @!P0 BRA `(.L_x_95) ;  /* 0x0000000000288947 */ /* 0x000fec0003800000 */
        /* <DEDUP_REMOVED lines=10> */
.L_x_95:
[----:B-1----:R-:W-:Y:S01]  /*5470*/  SHF.R.U64 R6, R6, R23, R7 ;  /* 0x0000001706067219 */ /* 0x002fe20000001207 */
[----:B0-----:R-:W-:Y:S01]  /*5480*/  VIADD R15, R21, 0xffffffff ;  /* 0xffffffff150f7836 */ /* 0x001fe20000000000 */
[----:B------:R-:W-:Y:S01]  /*5490*/  SHF.L.U32 R7, R27, R26, RZ ;  /* 0x0000001a1b077219 */ /* 0x000fe200000006ff */
[----:B------:R-:W-:Y:S01]  /*54a0*/  @P3 IMAD R12, R13, R20, R10 ;  /* 0x000000140d0c3224 */ /* 0x000fe200078e020a */
[----:B------:R-:W-:Y:S01]  /*54b0*/  LOP3.LUT R3, R22, R31, RZ, 0xc0, !PT ;  /* 0x0000001f16037212 */ /* 0x000fe200078ec0ff */
[----:B------:R-:W-:Y:S01]  /*54c0*/  IMAD.MOV R11, RZ, RZ, -R6 ;  /* 0x000000ffff0b7224 */ /* 0x000fe200078e0a06 */
[----:B------:R-:W-:Y:S01]  /*54d0*/  LOP3.LUT R8, R8, R15, RZ, 0xc0, !PT ;  /* 0x0000000f08087212 */ /* 0x000fe200078ec0ff */
[----:B------:R-:W-:Y:S02]  /*54e0*/  IMAD.MOV.U32 R16, RZ, RZ, R18 ;  /* 0x000000ffff107224 */ /* 0x000fe400078e0012 */
[----:B------:R-:W-:Y:S02]  /*54f0*/  IMAD R7, R7, R6, R3 ;  /* 0x0000000607077224 */ /* 0x000fe400078e0203 */
[----:B--2---:R-:W-:-:S02]  /*5500*/  IMAD R3, R11, R25, R24 ;  /* 0x000000190b037224 */ /* 0x004fc400078e0218 */
[----:B---3--:R-:W-:Y:S02]  /*5510*/  IMAD R6, R7, R30, R12 ;  /* 0x0000001e07067224 */ /* 0x008fe400078e020c */
[----:B------:R-:W-:Y:S02]  /*5520*/  IMAD.MOV.U32 R7, RZ, RZ, 0x1 ;  /* 0x00000001ff077424 */ /* 0x000fe400078e00ff */
[----:B------:R-:W-:-:S03]  /*5530*/  IMAD R11, R3, R21, R8 ;  /* 0x00000015030b7224 */ /* 0x000fc600078e0208 */
[----:B------:R-:W-:Y:S02]  /*5540*/  PRMT R3, R7, 0x7610, R3 ;  /* 0x0000761007037816 */ /* 0x000fe40000000003 */
[----:B------:R-:W-:Y:S02]  /*5550*/  SEL R7, R11, R6, !P3 ;  /* 0x000000060b077207 */ /* 0x000fe40005800000 */
[----:B------:R-:W-:-:S07]  /*5560*/  SEL R6, R6, R11, !P3 ;  /* 0x0000000b06067207 */ /* 0x000fce0005800000 */
.L_x_93:
[----:B------:R-:W-:-:S08]  /*5570*/  NOP ;  /* 0x0000000000007918 */ /* 0x000fd00000000000 */
[----:B------:R-:W0:-:S00]  /*5580*/  USETMAXREG.DEALLOC.CTAPOOL 0x28 ;  /* 0x00000028000079c8 */ /* 0x000e0000080e0500 */
[----:B0-----:R-:W-:-:S13]  /*5590*/  ISETP.NE.AND P0, PT, R9, RZ, PT ;  /* 0x000000ff0900720c */ /* 0x001fda0003f05270 */
[----:B------:R-:W-:Y:S05]  /*55a0*/  @P0 EXIT ;  /* 0x000000000000094d */ /* 0x000fea0003800000 */
[----:B------:R-:W-:Y:S01]  /*55b0*/  LOP3.LUT P0, RZ, R3, 0xff, RZ, 0xc0, !PT ;  /* 0x000000ff03ff7812 */ /* 0x000fe2000780c0ff */
[----:B------:R-:W-:Y:S02]  /*55c0*/  IMAD.MOV.U32 R11, RZ, RZ, 0x1 ;  /* 0x00000001ff0b7424 */ /* 0x000fe400078e00ff */
[----:B------:R-:W-:-:S10]  /*55d0*/  IMAD.MOV.U32 R15, RZ, RZ, RZ ;  /* 0x000000ffff0f7224 */ /* 0x000fd400078e00ff */
[----:B------:R-:W-:Y:S05]  /*55e0*/  @!P0 BRA `(.L_x_96) ;  /* 0x0000000c00688947 */ /* 0x000fea0003800000 */
[----:B------:R-:W0:Y:S01]  /*55f0*/  LDC R3, c[0x0][0x28c] ;  /* 0x0000a300ff037b82 */ /* 0x000e220000000800 */
[----:B------:R-:W-:Y:S01]  /*5600*/  ULDC UR6, c[0x0][0x758] ;  /* 0x0001d60000067ab9 */ /* 0x000fe20000000800 */
[----:B------:R-:W-:Y:S01]  /*5610*/  UMOV UR9, 0xffffffff ;  /* 0xffffffff00097882 */ /* 0x000fe20000000000 */
[----:B------:R-:W-:Y:S01]  /*5620*/  ULDC UR8, c[0x0][0xc] ;  /* 0x0000030000087ab9 */ /* 0x000fe20000000800 */
[----:B------:R-:W-:Y:S01]  /*5630*/  USHF.L.U32 UR13, UR9, UR6, URZ ;  /* 0x00000006090d7299 */ /* 0x000fe2000800063f */
[----:B------:R-:W-:Y:S01]  /*5640*/  BSSY B0, `(.L_x_96) ;  /* 0x00000d4000007945 */ /* 0x000fe20003800000 */
[----:B------:R-:W-:Y:S01]  /*5650*/  UMOV UR10, 0x1 ;  /* 0x00000001000a7882 */ /* 0x000fe20000000000 */
[----:B------:R-:W-:Y:S01]  /*5660*/  ULDC UR9, c[0x0][0x10] ;  /* 0x0000040000097ab9 */ /* 0x000fe20000000800 */
[----:B------:R-:W1:Y:S01]  /*5670*/  S2UR UR4, SR_CgaCtaId ;  /* 0x00000000000479c3 */ /* 0x000e620000008800 */
[----:B------:R-:W-:Y:S01]  /*5680*/  UIMAD.WIDE.U32 UR8, UR8, UR9, URZ ;  /* 0x00000009080872a5 */ /* 0x000fe2000f8e003f */
[----:B------:R-:W-:Y:S01]  /*5690*/  IMAD.MOV.U32 R13, RZ, RZ, 0x1 ;  /* 0x00000001ff0d7424 */ /* 0x000fe200078e00ff */
[----:B------:R-:W-:Y:S01]  /*56a0*/  USHF.L.U32 UR6, UR10, UR6, URZ ;  /* 0x000000060a067299 */ /* 0x000fe2000800063f */
[----:B------:R-:W-:Y:S01]  /*56b0*/  LOP3.LUT R14, R2, 0x2, RZ, 0xfc, !PT ;  /* 0x00000002020e7812 */ /* 0x000fe200078efcff */
[----:B------:R-:W-:Y:S01]  /*56c0*/  IMAD.MOV.U32 R11, RZ, RZ, 0x1 ;  /* 0x00000001ff0b7424 */ /* 0x000fe200078e00ff */
[----:B------:R-:W-:Y:S01]  /*56d0*/  ULDC UR10, c[0x0][0x14] ;  /* 0x00000500000a7ab9 */ /* 0x000fe20000000800 */
[----:B------:R-:W-:Y:S01]  /*56e0*/  IMAD.MOV.U32 R15, RZ, RZ, RZ ;  /* 0x000000ffff0f7224 */ /* 0x000fe200078e00ff */
[----:B------:R-:W-:-:S02]  /*56f0*/  UIMAD.WIDE.U32 UR34, UR8, UR10, URZ ;  /* 0x0000000a082272a5 */ /* 0x000fc4000f8e003f */
[----:B------:R-:W-:Y:S01]  /*5700*/  UIMAD UR14, UR9, UR10, URZ ;  /* 0x0000000a090e72a4 */ /* 0x000fe2000f8e023f */
[----:B------:R-:W-:Y:S01]  /*5710*/  ULDC UR5, c[0x0][0x700] ;  /* 0x0001c00000057ab9 */ /* 0x000fe20000000800 */
[----:B------:R-:W-:Y:S02]  /*5720*/  ULOP3.LUT UR13, URZ, UR13, URZ, 0x33, !UPT ;  /* 0x0000000d3f0d7292 */ /* 0x000fe4000f8e333f */
[----:B------:R-:W-:Y:S01]  /*5730*/  UIADD3 UR5, UR5, -0x1, URZ ;  /* 0xffffffff05057890 */ /* 0x000fe2000fffe03f */
[----:B0-----:R-:W-:Y:S01]  /*5740*/  VIADD R3, R3, 0x7f ;  /* 0x0000007f03037836 */ /* 0x001fe20000000000 */
[----:B------:R-:W-:Y:S01]  /*5750*/  UIADD3 UR14, UR35, UR14, URZ ;  /* 0x0000000e230e7290 */ /* 0x000fe2000fffe03f */
[----:B------:R-:W-:-:S03]  /*5760*/  ULDC.64 UR36, c[0x0][0x198] ;  /* 0x0000660000247ab9 */ /* 0x000fc60000000a00 */
[----:B------:R-:W-:Y:S01]  /*5770*/  SHF.R.S32.HI R8, RZ, 0x1f, R3 ;  /* 0x0000001fff087819 */ /* 0x000fe20000011403 */
[----:B-1----:R-:W-:-:S03]  /*5780*/  USHF.L.U32 UR7, UR4, 0x5, URZ ;  /* 0x0000000504077899 */ /* 0x002fc6000800063f */
[----:B------:R-:W-:Y:S01]  /*5790*/  LEA.HI R8, R8, R3, RZ, 0x7 ;  /* 0x0000000308087211 */ /* 0x000fe200078f38ff */
[----:B------:R-:W-:Y:S02]  /*57a0*/  USHF.L.U32 UR4, UR4, 0xc, URZ ;  /* 0x0000000c04047899 */ /* 0x000fe4000800063f */
[----:B------:R-:W-:Y:S01]  /*57b0*/  ULOP3.LUT UR7, UR7, 0x20, URZ, 0xc0, !UPT ;  /* 0x0000002007077892 */ /* 0x000fe2000f8ec03f */
[----:B------:R-:W-:-:S05]  /*57c0*/  SHF.R.S32.HI R10, RZ, 0x7, R8 ;  /* 0x00000007ff0a7819 */ /* 0x000fca0000011408 */
[----:B------:R-:W-:-:S07]  /*57d0*/  VIADD R3, R10, 0x1 ;  /* 0x000000010a037836 */ /* 0x000fce0000000000 */
.L_x_107:
[----:B------:R-:W-:-:S03]  /*57e0*/  UMOV UR8, 0xffffffff ;  /* 0xffffffff00087882 */ /* 0x000fc60000000000 */
[----:B------:R-:W-:Y:S05]  /*57f0*/  BRA.DIV UR8, `(.L_x_97) ;  /* 0x0000001208dc7947 */ /* 0x000fea000b800000 */
[----:B------:R-:W-:-:S13]  /*5800*/  ELECT P0, URZ, PT ;  /* 0x00000000003f782f */ /* 0x000fda0003800000 */
.L_x_126:
[----:B------:R-:W0:Y:S01]  /*5810*/  LDC R8, c[0x0][0x28c] ;  /* 0x0000a300ff087b82 */ /* 0x000e220000000800 */
[----:B------:R-:W-:Y:S01]  /*5820*/  BSSY B1, `(.L_x_98) ;  /* 0x0000045000017945 */ /* 0x000fe20003800000 */
[----:B0-----:R-:W-:-:S13]  /*5830*/  ISETP.LT.OR P0, PT, R8, 0x1, !P0 ;  /* 0x000000010800780c */ /* 0x001fda0004701670 */
[----:B------:R-:W-:Y:S05]  /*5840*/  @P0 BRA `(.L_x_99) ;  /* 0x0000000400080947 */ /* 0x000fea0003800000 */
[----:B------:R-:W-:Y:S01]  /*5850*/  LEA R17, R7, UR7, 0x6 ;  /* 0x0000000707117c11 */ /* 0x000fe2000f8e30ff */
[C---:B------:R-:W-:Y:S01]  /*5860*/  IMAD.SHL.U32 R24, R6.reuse, 0x100, RZ ;  /* 0x0000010006187824 */ /* 0x040fe200078e00ff */
[----:B------:R-:W-:Y:S01]  /*5870*/  CS2R R22, SRZ ;  /* 0x0000000000167805 */ /* 0x000fe2000001ff00 */
[----:B------:R-:W-:Y:S02]  /*5880*/  IMAD.SHL.U32 R18, R6, 0x80, RZ ;  /* 0x0000008006127824 */ /* 0x000fe400078e00ff */
[----:B------:R-:W-:Y:S02]  /*5890*/  IMAD.MOV.U32 R21, RZ, RZ, RZ ;  /* 0x000000ffff157224 */ /* 0x000fe400078e00ff */
[----:B------:R-:W-:Y:S02]  /*58a0*/  IMAD.MOV.U32 R6, RZ, RZ, R3 ;  /* 0x000000ffff067224 */ /* 0x000fe400078e0003 */
[----:B------:R-:W-:Y:S02]  /*58b0*/  IMAD.MOV.U32 R7, RZ, RZ, R11 ;  /* 0x000000ffff077224 */ /* 0x000fe400078e000b */
[----:B------:R-:W-:-:S07]  /*58c0*/  IMAD.MOV.U32 R8, RZ, RZ, R15 ;  /* 0x000000ffff087224 */ /* 0x000fce00078e000f */
.L_x_102:
[----:B------:R-:W0:Y:S01]  /*58d0*/  S2R R12, SR_CgaCtaId ;  /* 0x00000000000c7919 */ /* 0x000e220000008800 */
[----:B------:R-:W-:Y:S02]  /*58e0*/  MOV R9, 0x400 ;  /* 0x0000040000097802 */ /* 0x000fe40000000f00 */
[----:B------:R-:W-:Y:S02]  /*58f0*/  LOP3.LUT P1, RZ, R0, 0x7f, RZ, 0xc0, !PT ;  /* 0x0000007f00ff7812 */ /* 0x000fe4000782c0ff */
[----:B0-----:R-:W-:Y:S02]  /*5900*/  LEA R19, R12, R9, 0x18 ;  /* 0x000000090c137211 */ /* 0x001fe400078ec0ff */
[----:B------:R-:W-:-:S09]  /*5910*/  SHF.L.U32 R9, R7, 0x1f, RZ ;  /* 0x0000001f07097819 */ /* 0x000fd200000006ff */
[----:B------:R-:W0:Y:S01]  /*5920*/  @!P1 LDC R12, c[0x0][0x640] ;  /* 0x00019000ff0c9b82 */ /* 0x000e220000000800 */
[----:B------:R-:W-:-:S04]  /*5930*/  IMAD R20, R8, 0x8, R19 ;  /* 0x0000000808147824 */ /* 0x000fc800078e0213 */
[----:B------:R-:W1:Y:S02]  /*5940*/  SYNCS.PHASECHK.TRANS64.TRYWAIT P0, [R20+URZ+0x60], R9 ;  /* 0x00006009140075a7 */ /* 0x000e64000800017f */
[----:B-1----:R-:W-:Y:S05]  /*5950*/  @!P0 BRA `(.L_x_100) ;  /* 0x0000001000a48947 */ /* 0x002fea0003800000 */
.L_x_127:
[----:B-1----:R-:W-:Y:S01]  /*5960*/  PRMT R9, R14, 0x9910, RZ ;  /* 0x000099100e097816 */ /* 0x002fe200000000ff */
[----:B0-----:R0:W-:Y:S03]  /*5970*/  @!P1 SYNCS.ARRIVE.TRANS64 RZ, [R20+URZ], R12 ;  /* 0x0000000c14ff99a7 */ /* 0x0011e6000800003f */
[----:B------:R-:W-:-:S13]  /*5980*/  ISETP.NE.AND P0, PT, R9, 0x2, PT ;  /* 0x000000020900780c */ /* 0x000fda0003f05270 */
[----:B0-----:R-:W-:Y:S05]  /*5990*/  @P0 BRA `(.L_x_101) ;  /* 0x0000000000040947 */ /* 0x001fea0003800000 */
[----:B------:R-:W-:Y:S01]  /*59a0*/  BPT.TRAP 0x1 ;  /* 0x000000040000795c */ /* 0x000fe20000300000 */
.L_x_101:
[C---:B------:R-:W-:Y:S01]  /*59b0*/  R2UR UR24, R8.reuse ;  /* 0x00000000081872ca */ /* 0x040fe200000e0000 */
[----:B------:R-:W-:Y:S01]  /*59c0*/  IMAD R9, R8, 0x800, R19 ;  /* 0x0000080008097824 */ /* 0x000fe200078e0213 */
[----:B------:R-:W-:Y:S01]  /*59d0*/  R2UR UR9, R19 ;  /* 0x00000000130972ca */ /* 0x000fe200000e0000 */
[----:B------:R-:W-:Y:S01]  /*59e0*/  VIADD R6, R6, 0xffffffff ;  /* 0xffffffff06067836 */ /* 0x000fe20000000000 */
[----:B------:R-:W-:Y:S01]  /*59f0*/  R2UR UR25, R20 ;  /* 0x00000000141972ca */ /* 0x000fe200000e0000 */
[----:B------:R-:W-:Y:S01]  /*5a00*/  UIADD3 UR22, UP0, UR36, 0xf0, URZ ;  /* 0x000000f024167890 */ /* 0x000fe2000ff1e03f */
[----:B------:R-:W-:Y:S01]  /*5a10*/  R2UR UR16, R9 ;  /* 0x00000000091072ca */ /* 0x000fe200000e0000 */
[----:B------:R-:W-:Y:S01]  /*5a20*/  UIADD3 UR30, UP1, UR36, 0x1f0, URZ ;  /* 0x000001f0241e7890 */ /* 0x000fe2000ff3e03f */
[----:B------:R-:W-:Y:S01]  /*5a30*/  R2UR UR28, R16 ;  /* 0x00000000101c72ca */ /* 0x000fe200000e0000 */
[----:B------:R-:W-:Y:S01]  /*5a40*/  UIADD3 UR38, UP2, UR36, 0x2f0, URZ ;  /* 0x000002f024267890 */ /* 0x000fe2000ff5e03f */
[----:B------:R-:W-:Y:S01]  /*5a50*/  R2UR UR26, R22 ;  /* 0x00000000161a72ca */ /* 0x000fe200000e0000 */
[----:B------:R-:W-:Y:S01]  /*5a60*/  UIADD3.X UR23, URZ, UR37, URZ, UP0, !UPT ;  /* 0x000000253f177290 */ /* 0x000fe200087fe43f */
[----:B------:R-:W-:Y:S01]  /*5a70*/  R2UR UR27, R18 ;  /* 0x00000000121b72ca */ /* 0x000fe200000e0000 */
[----:B------:R-:W-:Y:S01]  /*5a80*/  USHF.L.U32 UR24, UR24, 0xd, URZ ;  /* 0x0000000d18187899 */ /* 0x000fe2000800063f */
[----:B------:R-:W-:Y:S01]  /*5a90*/  R2UR UR18, R24 ;  /* 0x00000000181272ca */ /* 0x000fe200000e0000 */
[----:B------:R-:W-:Y:S01]  /*5aa0*/  UIADD3.X UR31, URZ, UR37, URZ, UP1, !UPT ;  /* 0x000000253f1f7290 */ /* 0x000fe20008ffe43f */
[----:B------:R-:W-:Y:S01]  /*5ab0*/  R2UR UR19, R23 ;  /* 0x00000000171372ca */ /* 0x000fe200000e0000 */
[----:B------:R-:W-:Y:S01]  /*5ac0*/  ULOP3.LUT UR8, UR24, 0x1000, UR4, 0xf8, !UPT ;  /* 0x0000100018087892 */ /* 0x000fe2000f8ef804 */
[----:B------:R-:W-:Y:S01]  /*5ad0*/  R2UR UR10, R21 ;  /* 0x00000000150a72ca */ /* 0x000fe200000e0000 */
[----:B------:R-:W-:Y:S01]  /*5ae0*/  UIADD3 UR24, UR9, 0x180, UR24 ;  /* 0x0000018009187890 */ /* 0x000fe2000fffe018 */
[----:B------:R-:W-:Y:S01]  /*5af0*/  R2UR UR11, R17 ;  /* 0x00000000110b72ca */ /* 0x000fe200000e0000 */
[----:B------:R-:W-:Y:S01]  /*5b00*/  UIADD3 UR16, UR16, 0x30180, URZ ;  /* 0x0003018010107890 */ /* 0x000fe2000fffe03f */
[----:B------:R-:W-:Y:S01]  /*5b10*/  ISETP.GT.AND P1, PT, R6, 0x1, PT ;  /* 0x000000010600780c */ /* 0x000fe20003f24270 */
[----:B------:R-:W-:Y:S01]  /*5b20*/  VIADD R8, R8, 0x1 ;  /* 0x0000000108087836 */ /* 0x000fe20000000000 */
[----:B------:R-:W-:Y:S01]  /*5b30*/  UIADD3.X UR39, URZ, UR37, URZ, UP2, !UPT ;  /* 0x000000253f277290 */ /* 0x000fe200097fe43f */
[----:B------:R-:W-:Y:S01]  /*5b40*/  VIADD R23, R23, 0x1 ;  /* 0x0000000117177836 */ /* 0x000fe20000000000 */
[----:B------:R-:W-:Y:S01]  /*5b50*/  UIADD3 UR8, UR9, 0x18180, UR8 ;  /* 0x0001818009087890 */ /* 0x000fe2000fffe008 */
[----:B------:R-:W-:Y:S01]  /*5b60*/  VIADD R22, R22, 0x40 ;  /* 0x0000004016167836 */ /* 0x000fe20000000000 */
[C---:B------:R-:W-:Y:S01]  /*5b70*/  ISETP.NE.AND P0, PT, R8.reuse, 0xc, PT ;  /* 0x0000000c0800780c */ /* 0x040fe20003f05270 */
[----:B------:R-:W-:Y:S01]  /*5b80*/  UMOV UR32, 0x0 ;  /* 0x0000000000207882 */ /* 0x000fe20000000000 */
[----:B------:R-:W-:Y:S01]  /*5b90*/  UMOV UR33, 0x10000000 ;  /* 0x1000000000217882 */ /* 0x000fe20000000000 */
[----:B------:R-:W-:Y:S01]  /*5ba0*/  UMOV UR17, UR25 ;  /* 0x0000001900117c82 */ /* 0x000fe20008000000 */
[----:B------:R-:W-:Y:S01]  /*5bb0*/  UMOV UR20, UR28 ;  /* 0x0000001c00147c82 */ /* 0x000fe20008000000 */
[----:B------:R0:W-:Y:S01]  /*5bc0*/  UTMALDG.3D [UR24], [UR22], desc[UR32] ;  /* 0x00002018160075b4 */ /* 0x0001e20008011000 */
[----:B------:R-:W-:Y:S01]  /*5bd0*/  UMOV UR15, 0x30000 ;  /* 0x00030000000f7882 */ /* 0x000fe20000000000 */
[----:B------:R-:W-:Y:S01]  /*5be0*/  UMOV UR9, UR25 ;  /* 0x0000001900097c82 */ /* 0x000fe20008000000 */
[----:B------:R-:W-:Y:S01]  /*5bf0*/  UMOV UR12, UR28 ;  /* 0x0000001c000c7c82 */ /* 0x000fe20008000000 */
[----:B------:R-:W-:Y:S01]  /*5c00*/  SEL R12, RZ, 0x1, P0 ;  /* 0x00000001ff0c7807 */ /* 0x000fe20000000000 */
[----:B------:R-:W-:Y:S01]  /*5c10*/  VIADD R21, R21, 0x80 ;  /* 0x0000008015157836 */ /* 0x000fe20000000000 */
[----:B------:R-:W-:Y:S01]  /*5c20*/  SEL R8, R8, RZ, P0 ;  /* 0x000000ff08087207 */ /* 0x000fe20000000000 */
[----:B------:R0:W-:Y:S01]  /*5c30*/  UTMALDG.3D [UR16], [UR30], desc[UR32] ;  /* 0x000020101e0075b4 */ /* 0x0001e20008011000 */
[----:B------:R-:W-:Y:S01]  /*5c40*/  LOP3.LUT R7, R7, R12, RZ, 0x3c, !PT ;  /* 0x0000000c07077212 */ /* 0x000fe200078e3cff */
[----:B------:R0:W-:Y:S02]  /*5c50*/  UTMALDG.3D.MULTICAST [UR8], [UR38], UR15, desc[UR32] ;  /* 0x00002008260073b4 */ /* 0x0001e4000801180f */
[----:B0-----:R-:W-:Y:S05]  /*5c60*/  @P1 BRA `(.L_x_102) ;  /* 0xfffffffc00181947 */ /* 0x001fea000383ffff */
.L_x_99:
[----:B------:R-:W-:Y:S05]  /*5c70*/  BSYNC B1 ;  /* 0x0000000000017941 */ /* 0x000fea0003800000 */
.L_x_98:
[----:B------:R-:W-:Y:S01]  /*5c80*/  LOP3.LUT P1, RZ, R13, 0xff, RZ, 0xc0, !PT ;  /* 0x000000ff0dff7812 */ /* 0x000fe2000782c0ff */
[C---:B------:R-:W-:Y:S01]  /*5c90*/  IMAD.IADD R15, R10.reuse, 0x1, R15 ;  /* 0x000000010a0f7824 */ /* 0x040fe200078e020f */
[----:B------:R-:W-:Y:S01]  /*5ca0*/  ULDC.64 UR8, c[0x0][0x750] ;  /* 0x0001d40000087ab9 */ /* 0x000fe20000000a00 */
[C---:B------:R-:W-:Y:S01]  /*5cb0*/  ISETP.GE.U32.AND P2, PT, R10.reuse, 0xc, PT ;  /* 0x0000000c0a00780c */ /* 0x040fe20003f46070 */
[----:B------:R-:W-:Y:S01]  /*5cc0*/  BSSY B1, `(.L_x_103) ;  /* 0x0000069000017945 */ /* 0x000fe20003800000 */
[----:B------:R-:W-:Y:S01]  /*5cd0*/  IMAD.MOV.U32 R16, RZ, RZ, -0x1 ;  /* 0xffffffffff107424 */ /* 0x000fe200078e00ff */
[----:B------:R-:W-:Y:S02]  /*5ce0*/  ISETP.GT.U32.AND P0, PT, R15, 0xb, PT ;  /* 0x0000000b0f00780c */ /* 0x000fe40003f04070 */
[----:B------:R-:W-:Y:S02]  /*5cf0*/  PRMT R13, RZ, 0x7610, R13 ;  /* 0x00007610ff0d7816 */ /* 0x000fe4000000000d */
[----:B------:R-:W-:-:S03]  /*5d00*/  ISETP.LT.U32.AND P0, PT, R10, 0xc, P0 ;  /* 0x0000000c0a00780c */ /* 0x000fc60000701070 */
[----:B------:R-:W0:Y:S01]  /*5d10*/  @P1 S2R R7, SR_CgaCtaId ;  /* 0x0000000000071919 */ /* 0x000e220000008800 */
[----:B------:R-:W-:-:S04]  /*5d20*/  @P1 MOV R6, 0x400 ;  /* 0x0000040000061802 */ /* 0x000fc80000000f00 */
[----:B0-----:R-:W-:Y:S01]  /*5d30*/  @P1 LEA R8, R7, R6, 0x18 ;  /* 0x0000000607081211 */ /* 0x001fe200078ec0ff */
[----:B------:R-:W-:Y:S01]  /*5d40*/  IMAD.WIDE.U32 R6, R15, -0x55555555, RZ ;  /* 0xaaaaaaab0f067825 */ /* 0x000fe200078e00ff */
[----:B------:R-:W-:Y:S02]  /*5d50*/  SEL R6, RZ, 0x1, !P0 ;  /* 0x00000001ff067807 */ /* 0x000fe40004000000 */
[----:B------:R0:W-:Y:S01]  /*5d60*/  @P1 SYNCS.ARRIVE.TRANS64.A1T0 RZ, [R8+URZ+0xd8], RZ ;  /* 0x0000d8ff08ff19a7 */ /* 0x0001e2000810003f */
[----:B------:R-:W-:Y:S02]  /*5d70*/  IADD3 R4, P1, R4, UR34, RZ ;  /* 0x0000002204047c10 */ /* 0x000fe4000ff3e0ff */
[----:B------:R-:W-:Y:S01]  /*5d80*/  LOP3.LUT R11, R11, R6, RZ, 0x3c, !PT ;  /* 0x000000060b0b7212 */ /* 0x000fe200078e3cff */
[----:B------:R-:W-:Y:S01]  /*5d90*/  IMAD.MOV.U32 R6, RZ, RZ, -0x1 ;  /* 0xffffffffff067424 */ /* 0x000fe200078e00ff */
[----:B------:R-:W-:Y:S02]  /*5da0*/  IADD3.X R5, R5, UR14, RZ, P1, !PT ;  /* 0x0000000e05057c10 */ /* 0x000fe40008ffe4ff */
[----:B------:R-:W-:-:S02]  /*5db0*/  ISETP.GE.U32.AND P0, PT, R4, UR8, PT ;  /* 0x0000000804007c0c */ /* 0x000fc4000bf06070 */
[----:B0-----:R-:W-:Y:S01]  /*5dc0*/  SHF.R.U32.HI R8, RZ, 0x3, R7 ;  /* 0x00000003ff087819 */ /* 0x001fe20000011607 */
[----:B------:R-:W-:Y:S01]  /*5dd0*/  IMAD.MOV.U32 R7, RZ, RZ, -0x1 ;  /* 0xffffffffff077424 */ /* 0x000fe200078e00ff */
[----:B------:R-:W-:Y:S02]  /*5de0*/  ISETP.GE.U32.AND.EX P0, PT, R5, UR9, PT, P0 ;  /* 0x0000000905007c0c */ /* 0x000fe4000bf06100 */
[--C-:B------:R-:W-:Y:S01]  /*5df0*/  @P2 LOP3.LUT R11, R11, 0x1, R8.reuse, 0x78, !PT ;  /* 0x000000010b0b2812 */ /* 0x100fe200078e7808 */
[----:B------:R-:W-:Y:S01]  /*5e00*/  IMAD R15, R8, -0xc, R15 ;  /* 0xfffffff4080f7824 */ /* 0x000fe200078e020f */
[----:B------:R-:W-:-:S09]  /*5e10*/  PRMT R8, RZ, 0x7610, R8 ;  /* 0x00007610ff087816 */ /* 0x000fd20000000008 */
[----:B------:R-:W-:Y:S05]  /*5e20*/  @P0 BRA `(.L_x_104) ;  /* 0x0000000400480947 */ /* 0x000fea0003800000 */
[----:B------:R-:W0:Y:S01]  /*5e30*/  S2R R17, SR_CTAID.X ;  /* 0x0000000000117919 */ /* 0x000e220000002500 */
[----:B------:R-:W-:Y:S01]  /*5e40*/  ULDC.64 UR8, c[0x0][0x728] ;  /* 0x0001ca0000087ab9 */ /* 0x000fe20000000a00 */
[----:B------:R-:W1:Y:S01]  /*5e50*/  LDC R18, c[0x0][0x144] ;  /* 0x00005100ff127b82 */ /* 0x000e620000000800 */
[----:B------:R-:W-:Y:S01]  /*5e60*/  ISETP.NE.U32.AND P0, PT, RZ, UR8, PT ;  /* 0x00000008ff007c0c */ /* 0x000fe2000bf05070 */
[----:B------:R-:W2:Y:S01]  /*5e70*/  S2R R12, SR_CTAID.Y ;  /* 0x00000000000c7919 */ /* 0x000ea20000002600 */
[----:B------:R-:W-:Y:S01]  /*5e80*/  ULDC UR10, c[0x0][0x150] ;  /* 0x00005400000a7ab9 */ /* 0x000fe20000000800 */
[----:B------:R-:W-:Y:S01]  /*5e90*/  ULDC UR11, c[0x0][0x730] ;  /* 0x0001cc00000b7ab9 */ /* 0x000fe20000000800 */
[----:B------:R-:W-:Y:S01]  /*5ea0*/  ISETP.NE.AND.EX P0, PT, RZ, UR9, PT, P0 ;  /* 0x00000009ff007c0c */ /* 0x000fe2000bf05300 */
[----:B------:R-:W-:Y:S01]  /*5eb0*/  IMAD.MOV.U32 R6, RZ, RZ, R4 ;  /* 0x000000ffff067224 */ /* 0x000fe200078e0004 */
[----:B0-----:R-:W-:-:S05]  /*5ec0*/  I2FP.F32.U32 R7, R17 ;  /* 0x0000001100077245 */ /* 0x001fca0000201000 */
[----:B------:R-:W-:Y:S01]  /*5ed0*/  FMUL R20, R7, UR10 ;  /* 0x0000000a07147c20 */ /* 0x000fe20008400000 */
[----:B------:R-:W-:-:S05]  /*5ee0*/  IMAD.MOV.U32 R7, RZ, RZ, R5 ;  /* 0x000000ffff077224 */ /* 0x000fca00078e0005 */
[----:B--2---:R-:W-:Y:S05]  /*5ef0*/  @!P0 BRA `(.L_x_105) ;  /* 0x0000000000288947 */ /* 0x004fea0003800000 */
[----:B------:R-:W-:Y:S02]  /*5f00*/  ULDC UR10, c[0x0][0x734] ;  /* 0x0001cd00000a7ab9 */ /* 0x000fe40000000800 */
[----:B------:R-:W-:-:S05]  /*5f10*/  IADD3 R7, P0, R4, UR10, RZ ;  /* 0x0000000a04077c10 */ /* 0x000fca000ff1e0ff */
[----:B------:R-:W-:-:S04]  /*5f20*/  IMAD.X R19, RZ, RZ, R5, P0 ;  /* 0x000000ffff137224 */ /* 0x000fc800000e0605 */
[----:B------:R-:W-:-:S04]  /*5f30*/  IMAD.WIDE.U32 R8, R19, UR8, RZ ;  /* 0x0000000813087c25 */ /* 0x000fc8000f8e00ff */
[----:B------:R-:W-:-:S04]  /*5f40*/  IMAD.WIDE.U32 R8, P0, R7, UR9, R8 ;  /* 0x0000000907087c25 */ /* 0x000fc8000f800008 */
[----:B------:R-:W-:-:S04]  /*5f50*/  IMAD.WIDE.U32 R6, R7, UR8, RZ ;  /* 0x0000000807067c25 */ /* 0x000fc8000f8e00ff */
[----:B------:R-:W-:Y:S01]  /*5f60*/  IMAD.MOV.U32 R6, RZ, RZ, R9 ;  /* 0x000000ffff067224 */ /* 0x000fe200078e0009 */
[----:B------:R-:W-:Y:S01]  /*5f70*/  IADD3 RZ, P1, R7, R8, RZ ;  /* 0x0000000807ff7210 */ /* 0x000fe20007f3e0ff */
[----:B------:R-:W-:-:S04]  /*5f80*/  IMAD.X R7, RZ, RZ, RZ, P0 ;  /* 0x000000ffff077224 */ /* 0x000fc800000e06ff */
[----:B------:R-:W-:-:S08]  /*5f90*/  IMAD.WIDE.U32.X R6, R19, UR9, R6, P1 ;  /* 0x0000000913067c25 */ /* 0x000fd000088e0406 */
.L_x_105:
[--C-:B------:R-:W-:Y:S01]  /*5fa0*/  SHF.R.U64 R16, R6, UR11, R7.reuse ;  /* 0x0000000b06107c19 */ /* 0x100fe20008001207 */
[----:B------:R-:W0:Y:S01]  /*5fb0*/  F2I.U32.TRUNC.NTZ R20, R20 ;  /* 0x0000001400147305 */ /* 0x000e22000020f000 */
[----:B------:R-:W-:Y:S01]  /*5fc0*/  SHF.R.U32.HI R6, RZ, UR11, R7 ;  /* 0x0000000bff067c19 */ /* 0x000fe20008011607 */
[----:B------:R-:W-:Y:S01]  /*5fd0*/  ULDC.64 UR8, c[0x0][0x720] ;  /* 0x0001c80000087ab9 */ /* 0x000fe20000000a00 */
[----:B------:R-:W-:Y:S01]  /*5fe0*/  IADD3 R9, P0, RZ, -R16, RZ ;  /* 0x80000010ff097210 */ /* 0x000fe20007f1e0ff */
[----:B------:R-:W-:Y:S01]  /*5ff0*/  ULDC.64 UR10, c[0x0][0x740] ;  /* 0x0001d000000a7ab9 */ /* 0x000fe20000000a00 */
[----:B------:R-:W2:Y:S03]  /*6000*/  LDC R21, c[0x0][0x148] ;  /* 0x00005200ff157b82 */ /* 0x000ea60000000800 */
[----:B------:R-:W-:Y:S01]  /*6010*/  IMAD.X R6, RZ, RZ, ~R6, P0 ;  /* 0x000000ffff067224 */ /* 0x000fe200000e0e06 */
[----:B------:R-:W-:-:S03]  /*6020*/  ISETP.NE.U32.AND P0, PT, RZ, UR10, PT ;  /* 0x0000000aff007c0c */ /* 0x000fc6000bf05070 */
[----:B------:R-:W-:Y:S01]  /*6030*/  IMAD R8, R6, UR8, RZ ;  /* 0x0000000806087c24 */ /* 0x000fe2000f8e02ff */
[----:B------:R-:W-:Y:S01]  /*6040*/  ISETP.NE.AND.EX P0, PT, RZ, UR11, PT, P0 ;  /* 0x0000000bff007c0c */ /* 0x000fe2000bf05300 */
[----:B------:R-:W-:Y:S01]  /*6050*/  IMAD.WIDE.U32 R6, R9, UR8, R4 ;  /* 0x0000000809067c25 */ /* 0x000fe2000f8e0004 */
[----:B------:R-:W-:-:S03]  /*6060*/  ULDC UR8, c[0x0][0x718] ;  /* 0x0001c60000087ab9 */ /* 0x000fc60000000800 */
[----:B------:R-:W-:Y:S01]  /*6070*/  IMAD R9, R9, UR9, R8 ;  /* 0x0000000909097c24 */ /* 0x000fe2000f8e0208 */
[----:B------:R-:W-:Y:S01]  /*6080*/  ULDC UR9, c[0x0][0x154] ;  /* 0x0000550000097ab9 */ /* 0x000fe20000000800 */
[----:B0-----:R-:W-:Y:S02]  /*6090*/  IMAD.MOV R8, RZ, RZ, -R20 ;  /* 0x000000ffff087224 */ /* 0x001fe400078e0a14 */
[----:B------:R-:W-:Y:S02]  /*60a0*/  IMAD.IADD R7, R7, 0x1, R9 ;  /* 0x0000000107077824 */ /* 0x000fe400078e0209 */
[----:B-1----:R-:W-:Y:S01]  /*60b0*/  IMAD R17, R18, R8, R17 ;  /* 0x0000000812117224 */ /* 0x002fe200078e0211 */
[----:B------:R-:W-:Y:S02]  /*60c0*/  I2FP.F32.U32 R8, R12 ;  /* 0x0000000c00087245 */ /* 0x000fe40000201000 */
[--C-:B------:R-:W-:Y:S02]  /*60d0*/  SHF.R.U64 R18, R6, UR8, R7.reuse ;  /* 0x0000000806127c19 */ /* 0x100fe40008001207 */
[----:B------:R-:W-:Y:S01]  /*60e0*/  SHF.R.U32.HI R7, RZ, UR8, R7 ;  /* 0x00000008ff077c19 */ /* 0x000fe20008011607 */
[----:B------:R-:W-:Y:S01]  /*60f0*/  FMUL R8, R8, UR9 ;  /* 0x0000000908087c20 */ /* 0x000fe20008400000 */
[----:B------:R-:W-:-:S02]  /*6100*/  ULDC UR8, c[0x0][0x708] ;  /* 0x0001c20000087ab9 */ /* 0x000fc40000000800 */
[--C-:B------:R-:W-:Y:S01]  /*6110*/  SHF.R.U64 R20, R18, UR8, R7.reuse ;  /* 0x0000000812147c19 */ /* 0x100fe20008001207 */
[----:B------:R0:W1:Y:S01]  /*6120*/  F2I.U32.TRUNC.NTZ R22, R8 ;  /* 0x0000000800167305 */ /* 0x000062000020f000 */
[----:B------:R-:W-:Y:S01]  /*6130*/  SHF.R.U32.HI R7, RZ, UR8, R7 ;  /* 0x00000008ff077c19 */ /* 0x000fe20008011607 */
[----:B------:R-:W-:-:S03]  /*6140*/  ULDC UR8, c[0x0][0x758] ;  /* 0x0001d60000087ab9 */ /* 0x000fc60000000800 */
[--C-:B------:R-:W-:Y:S02]  /*6150*/  SHF.R.U64 R19, R20, UR8, R7.reuse ;  /* 0x0000000814137c19 */ /* 0x100fe40008001207 */
[----:B------:R-:W-:-:S03]  /*6160*/  SHF.R.U32.HI R23, RZ, UR8, R7 ;  /* 0x00000008ff177c19 */ /* 0x000fc60008011607 */
[----:B------:R-:W-:Y:S02]  /*6170*/  IMAD.MOV.U32 R6, RZ, RZ, R19 ;  /* 0x000000ffff067224 */ /* 0x000fe400078e0013 */
[----:B------:R-:W-:Y:S01]  /*6180*/  IMAD.MOV.U32 R7, RZ, RZ, R23 ;  /* 0x000000ffff077224 */ /* 0x000fe200078e0017 */
[----:B0-----:R-:W-:Y:S06]  /*6190*/  @!P0 BRA `(.L_x_106) ;  /* 0x0000000000288947 */ /* 0x001fec0003800000 */
        /* <DEDUP_REMOVED lines=10> */
.L_x_106:
[----:B------:R-:W-:Y:S01]  /*6240*/  ULDC UR8, c[0x0][0x748] ;  /* 0x0001d20000087ab9 */ /* 0x000fe20000000800 */
[----:B-1----:R-:W-:Y:S01]  /*6250*/  IMAD.MOV R22, RZ, RZ, -R22 ;  /* 0x000000ffff167224 */ /* 0x002fe200078e0a16 */
[----:B------:R-:W-:Y:S01]  /*6260*/  SHF.R.U64 R7, R6, UR8, R7 ;  /* 0x0000000806077c19 */ /* 0x000fe20008001207 */
[----:B------:R-:W-:Y:S01]  /*6270*/  ULDC UR8, c[0x0][0x738] ;  /* 0x0001ce0000087ab9 */ /* 0x000fe20000000800 */
[----:B------:R-:W-:Y:S01]  /*6280*/  LOP3.LUT R6, R20, UR13, RZ, 0xc0, !PT ;  /* 0x0000000d14067c12 */ /* 0x000fe2000f8ec0ff */
[----:B--2---:R-:W-:Y:S01]  /*6290*/  @P3 IMAD R17, R21, R22, R12 ;  /* 0x0000001615113224 */ /* 0x004fe200078e020c */
[----:B------:R-:W-:Y:S01]  /*62a0*/  LOP3.LUT R18, R18, UR5, RZ, 0xc0, !PT ;  /* 0x0000000512127c12 */ /* 0x000fe2000f8ec0ff */
[----:B------:R-:W-:Y:S01]  /*62b0*/  IMAD.MOV R8, RZ, RZ, -R7 ;  /* 0x000000ffff087224 */ /* 0x000fe200078e0a07 */
[----:B------:R-:W-:Y:S01]  /*62c0*/  ULDC UR9, c[0x0][0x710] ;  /* 0x0001c40000097ab9 */ /* 0x000fe20000000800 */
[----:B------:R-:W-:Y:S02]  /*62d0*/  IMAD R6, R7, UR6, R6 ;  /* 0x0000000607067c24 */ /* 0x000fe4000f8e0206 */
[----:B------:R-:W-:Y:S01]  /*62e0*/  IMAD R19, R8, UR8, R19 ;  /* 0x0000000808137c24 */ /* 0x000fe2000f8e0213 */
[----:B------:R-:W-:Y:S01]  /*62f0*/  ULDC UR8, c[0x0][0x700] ;  /* 0x0001c00000087ab9 */ /* 0x000fe20000000800 */
[----:B------:R-:W-:-:S02]  /*6300*/  IMAD R17, R6, UR9, R17 ;  /* 0x0000000906117c24 */ /* 0x000fc4000f8e0211 */
[----:B------:R-:W-:Y:S02]  /*6310*/  IMAD R6, R19, UR8, R18 ;  /* 0x0000000813067c24 */ /* 0x000fe4000f8e0212 */
[----:B------:R-:W-:-:S03]  /*6320*/  IMAD.MOV.U32 R8, RZ, RZ, 0x1 ;  /* 0x00000001ff087424 */ /* 0x000fc600078e00ff */
[----:B------:R-:W-:Y:S02]  /*6330*/  SEL R7, R6, R17, !P3 ;  /* 0x0000001106077207 */ /* 0x000fe40005800000 */
[----:B------:R-:W-:-:S07]  /*6340*/  SEL R6, R17, R6, !P3 ;  /* 0x0000000611067207 */ /* 0x000fce0005800000 */
.L_x_104:
[----:B------:R-:W-:Y:S05]  /*6350*/  BSYNC B1 ;  /* 0x0000000000017941 */ /* 0x000fea0003800000 */
.L_x_103:
[----:B------:R-:W-:-:S13]  /*6360*/  LOP3.LUT P0, RZ, R8, 0xff, RZ, 0xc0, !PT ;  /* 0x000000ff08ff7812 */ /* 0x000fda000780c0ff */
[----:B------:R-:W-:Y:S05]  /*6370*/  @P0 BRA `(.L_x_107) ;  /* 0xfffffff400180947 */ /* 0x000fea000383ffff */
[----:B------:R-:W-:Y:S05]  /*6380*/  BSYNC B0 ;  /* 0x0000000000007941 */ /* 0x000fea0003800000 */
.L_x_96:
[----:B------:R-:W-:-:S03]  /*6390*/  UMOV UR8, 0xffffffff ;  /* 0xffffffff00087882 */ /* 0x000fc60000000000 */
[----:B------:R-:W-:Y:S05]  /*63a0*/  BRA.DIV UR8, `(.L_x_108) ;  /* 0x0000000a08247947 */ /* 0x000fea000b800000 */
[----:B------:R-:W-:-:S13]  /*63b0*/  ELECT P0, URZ, PT ;  /* 0x00000000003f782f */ /* 0x000fda0003800000 */
.L_x_130:
[----:B------:R-:W-:Y:S04]  /*63c0*/  BSSY B0, `(.L_x_109) ;  /* 0x0000073000007945 */ /* 0x000fe80003800000 */
[----:B------:R-:W-:Y:S05]  /*63d0*/  @!P0 BRA `(.L_x_110) ;  /* 0x0000000400c48947 */ /* 0x000fea0003800000 */
[----:B------:R-:W-:-:S04]  /*63e0*/  LOP3.LUT R2, R2, 0x2, RZ, 0xfc, !PT ;  /* 0x0000000202027812 */ /* 0x000fc800078efcff */
[----:B------:R-:W-:-:S13]  /*63f0*/  ISETP.NE.AND P0, PT, R2, 0x3, PT ;  /* 0x000000030200780c */ /* 0x000fda0003f05270 */
[----:B------:R-:W-:Y:S05]  /*6400*/  @!P0 BRA `(.L_x_111) ;  /* 0x0000000000048947 */ /* 0x000fea0003800000 */
[----:B------:R-:W-:Y:S01]  /*6410*/  BPT.TRAP 0x1 ;  /* 0x000000040000795c */ /* 0x000fe20000300000 */
.L_x_111:
[----:B------:R-:W0:Y:S01]  /*6420*/  S2R R3, SR_CgaCtaId ;  /* 0x0000000000037919 */ /* 0x000e220000008800 */
[----:B------:R-:W-:-:S04]  /*6430*/  MOV R0, 0x400 ;  /* 0x0000040000007802 */ /* 0x000fc80000000f00 */
[----:B0-----:R-:W-:Y:S02]  /*6440*/  LEA R0, R3, R0, 0x18 ;  /* 0x0000000003007211 */ /* 0x001fe400078ec0ff */
[----:B------:R-:W-:-:S03]  /*6450*/  SHF.L.U32 R3, R11, 0x1f, RZ ;  /* 0x0000001f0b037819 */ /* 0x000fc600000006ff */
[----:B------:R-:W-:-:S04]  /*6460*/  VIADD R0, R0, 0x60 ;  /* 0x0000006000007836 */ /* 0x000fc80000000000 */
[C---:B------:R-:W-:Y:S02]  /*6470*/  IMAD R6, R15.reuse, 0x8, R0 ;  /* 0x000000080f067824 */ /* 0x040fe400078e0200 */
[----:B------:R-:W-:Y:S02]  /*6480*/  VIADD R15, R15, 0x1 ;  /* 0x000000010f0f7836 */ /* 0x000fe40000000000 */
[----:B------:R-:W0:Y:S03]  /*6490*/  SYNCS.PHASECHK.TRANS64.TRYWAIT P0, [R6+URZ], R3 ;  /* 0x00000003060075a7 */ /* 0x000e26000800017f */
[----:B------:R-:W-:-:S04]  /*64a0*/  ISETP.NE.AND P1, PT, R15, 0xc, PT ;  /* 0x0000000c0f00780c */ /* 0x000fc80003f25270 */
[----:B------:R-:W-:Y:S02]  /*64b0*/  SEL R2, RZ, 0x1, P1 ;  /* 0x00000001ff027807 */ /* 0x000fe40000800000 */
[----:B------:R-:W-:Y:S02]  /*64c0*/  SEL R15, R15, RZ, P1 ;  /* 0x000000ff0f0f7207 */ /* 0x000fe40000800000 */
[----:B------:R-:W-:-:S03]  /*64d0*/  LOP3.LUT R8, R11, R2, RZ, 0x3c, !PT ;  /* 0x000000020b087212 */ /* 0x000fc600078e3cff */
[----:B------:R-:W-:Y:S01]  /*64e0*/  IMAD R7, R15, 0x8, R0 ;  /* 0x000000080f077824 */ /* 0x000fe200078e0200 */
[----:B------:R-:W-:Y:S01]  /*64f0*/  SHF.L.U32 R4, R8, 0x1f, RZ ;  /* 0x0000001f08047819 */ /* 0x000fe200000006ff */
[----:B0-----:R-:W-:Y:S06]  /*6500*/  @!P0 BRA `(.L_x_112) ;  /* 0x0000000400ec8947 */ /* 0x001fec0003800000 */
.L_x_131:
[----:B------:R-:W1:Y:S01]  /*6510*/  SYNCS.PHASECHK.TRANS64.TRYWAIT P0, [R7+URZ], R4 ;  /* 0x00000004070075a7 */ /* 0x000e62000800017f */
[----:B------:R-:W-:-:S05]  /*6520*/  VIADD R2, R15, 0x1 ;  /* 0x000000010f027836 */ /* 0x000fca0000000000 */
[----:B------:R-:W-:-:S04]  /*6530*/  ISETP.NE.AND P1, PT, R2, 0xc, PT ;  /* 0x0000000c0200780c */ /* 0x000fc80003f25270 */
[----:B0-----:R-:W-:Y:S02]  /*6540*/  SEL R3, RZ, 0x1, P1 ;  /* 0x00000001ff037807 */ /* 0x001fe40000800000 */
[----:B------:R-:W-:Y:S02]  /*6550*/  SEL R9, R2, RZ, P1 ;  /* 0x000000ff02097207 */ /* 0x000fe40000800000 */
[----:B------:R-:W-:-:S03]  /*6560*/  LOP3.LUT R8, R8, R3, RZ, 0x3c, !PT ;  /* 0x0000000308087212 */ /* 0x000fc600078e3cff */
[----:B------:R-:W-:Y:S01]  /*6570*/  IMAD R6, R9, 0x8, R0 ;  /* 0x0000000809067824 */ /* 0x000fe200078e0200 */
[----:B------:R-:W-:Y:S01]  /*6580*/  SHF.L.U32 R5, R8, 0x1f, RZ ;  /* 0x0000001f08057819 */ /* 0x000fe200000006ff */
[----:B-1----:R-:W-:Y:S06]  /*6590*/  @!P0 BRA `(.L_x_113) ;  /* 0x0000000400dc8947 */ /* 0x002fec0003800000 */
.L_x_132:
[----:B------:R-:W1:Y:S01]  /*65a0*/  SYNCS.PHASECHK.TRANS64.TRYWAIT P0, [R6+URZ], R5 ;  /* 0x00000005060075a7 */ /* 0x000e62000800017f */
[----:B------:R-:W-:-:S05]  /*65b0*/  VIADD R2, R9, 0x1 ;  /* 0x0000000109027836 */ /* 0x000fca0000000000 */
[----:B------:R-:W-:-:S04]  /*65c0*/  ISETP.NE.AND P1, PT, R2, 0xc, PT ;  /* 0x0000000c0200780c */ /* 0x000fc80003f25270 */
[----:B------:R-:W-:Y:S02]  /*65d0*/  SEL R3, RZ, 0x1, P1 ;  /* 0x00000001ff037807 */ /* 0x000fe40000800000 */
[----:B0-----:R-:W-:Y:S02]  /*65e0*/  SEL R7, R2, RZ, P1 ;  /* 0x000000ff02077207 */ /* 0x001fe40000800000 */
[----:B------:R-:W-:-:S03]  /*65f0*/  LOP3.LUT R8, R8, R3, RZ, 0x3c, !PT ;  /* 0x0000000308087212 */ /* 0x000fc600078e3cff */
[----:B------:R-:W-:Y:S01]  /*6600*/  IMAD R9, R7, 0x8, R0 ;  /* 0x0000000807097824 */ /* 0x000fe200078e0200 */
[----:B------:R-:W-:Y:S01]  /*6610*/  SHF.L.U32 R4, R8, 0x1f, RZ ;  /* 0x0000001f08047819 */ /* 0x000fe200000006ff */
[----:B-1----:R-:W-:Y:S06]  /*6620*/  @!P0 BRA `(.L_x_114) ;  /* 0x0000000400cc8947 */ /* 0x002fec0003800000 */
.L_x_133:
[----:B------:R-:W1:Y:S01]  /*6630*/  SYNCS.PHASECHK.TRANS64.TRYWAIT P0, [R9+URZ], R4 ;  /* 0x00000004090075a7 */ /* 0x000e62000800017f */
[----:B------:R-:W-:-:S05]  /*6640*/  VIADD R2, R7, 0x1 ;  /* 0x0000000107027836 */ /* 0x000fca0000000000 */
[----:B------:R-:W-:-:S04]  /*6650*/  ISETP.NE.AND P1, PT, R2, 0xc, PT ;  /* 0x0000000c0200780c */ /* 0x000fc80003f25270 */
[----:B------:R-:W-:Y:S02]  /*6660*/  SEL R3, RZ, 0x1, P1 ;  /* 0x00000001ff037807 */ /* 0x000fe40000800000 */
[----:B------:R-:W-:Y:S02]  /*6670*/  SEL R7, R2, RZ, P1 ;  /* 0x000000ff02077207 */ /* 0x000fe40000800000 */
[----:B------:R-:W-:-:S03]  /*6680*/  LOP3.LUT R8, R8, R3, RZ, 0x3c, !PT ;  /* 0x0000000308087212 */ /* 0x000fc600078e3cff */
[----:B0-----:R-:W-:Y:S01]  /*6690*/  IMAD R6, R7, 0x8, R0 ;  /* 0x0000000807067824 */ /* 0x001fe200078e0200 */
[----:B------:R-:W-:Y:S01]  /*66a0*/  SHF.L.U32 R5, R8, 0x1f, RZ ;  /* 0x0000001f08057819 */ /* 0x000fe200000006ff */
[----:B-1----:R-:W-:Y:S06]  /*66b0*/  @!P0 BRA `(.L_x_115) ;  /* 0x0000000400bc8947 */ /* 0x002fec0003800000 */
.L_x_134:
        /* <DEDUP_REMOVED lines=9> */
.L_x_135:
        /* <DEDUP_REMOVED lines=9> */
.L_x_136:
        /* <DEDUP_REMOVED lines=9> */
.L_x_137:
        /* <DEDUP_REMOVED lines=9> */
.L_x_138:
        /* <DEDUP_REMOVED lines=9> */
.L_x_139:
        /* <DEDUP_REMOVED lines=9> */
.L_x_140:
[----:B------:R-:W1:Y:S01]  /*6a20*/  SYNCS.PHASECHK.TRANS64.TRYWAIT P0, [R6+URZ], R5 ;  /* 0x00000005060075a7 */ /* 0x000e62000800017f */
[----:B------:R-:W-:-:S05]  /*6a30*/  VIADD R2, R7, 0x1 ;  /* 0x0000000107027836 */ /* 0x000fca0000000000 */
[----:B------:R-:W-:-:S04]  /*6a40*/  ISETP.NE.AND P1, PT, R2, 0xc, PT ;  /* 0x0000000c0200780c */ /* 0x000fc80003f25270 */
[----:B0-----:R-:W-:Y:S02]  /*6a50*/  SEL R4, RZ, 0x1, P1 ;  /* 0x00000001ff047807 */ /* 0x001fe40000800000 */
[----:B------:R-:W-:Y:S02]  /*6a60*/  SEL R3, R2, RZ, P1 ;  /* 0x000000ff02037207 */ /* 0x000fe40000800000 */
[----:B------:R-:W-:Y:S01]  /*6a70*/  LOP3.LUT R4, R11, R4, RZ, 0x3c, !PT ;  /* 0x000000040b047212 */ /* 0x000fe200078e3cff */
[----:B-1----:R-:W-:Y:S06]  /*6a80*/  @!P0 BRA `(.L_x_122) ;  /* 0x0000000400548947 */ /* 0x002fec0003800000 */
.L_x_141:
[----:B------:R-:W-:Y:S01]  /*6a90*/  IMAD R3, R3, 0x8, R0 ;  /* 0x0000000803037824 */ /* 0x000fe200078e0200 */
[----:B------:R-:W-:-:S07]  /*6aa0*/  SHF.L.U32 R0, R4, 0x1f, RZ ;  /* 0x0000001f04007819 */ /* 0x000fce00000006ff */
.L_x_123:
[----:B-1----:R1:W2:Y:S02]  /*6ab0*/  SYNCS.PHASECHK.TRANS64.TRYWAIT P0, [R3+URZ], R0 ;  /* 0x00000000030075a7 */ /* 0x0022a4000800017f */
[----:B--2---:R-:W-:Y:S05]  /*6ac0*/  @!P0 NANOSLEEP.SYNCS 0x989680 ;  /* 0x009896800000895d */ /* 0x004fea0003900000 */
[----:B------:R-:W2:Y:S02]  /*6ad0*/  @!P0 SYNCS.PHASECHK.TRANS64 P0, [R3+URZ], R0 ;  /* 0x00000000030085a7 */ /* 0x000ea4000800007f */
[----:B--2---:R-:W-:Y:S05]  /*6ae0*/  @!P0 BRA `(.L_x_123) ;  /* 0xfffffffc00f08947 */ /* 0x004fea000383ffff */
.L_x_110:
[----:B------:R-:W-:Y:S05]  /*6af0*/  BSYNC B0 ;  /* 0x0000000000007941 */ /* 0x000fea0003800000 */
.L_x_109:
[----:B------:R-:W-:Y:S05]  /*6b00*/  EXIT ;  /* 0x000000000000794d */ /* 0x000fea0003800000 */
.L_x_22:
[----:B-1----:R-:W-:-:S04]  /*6b10*/  IMAD.U32 R74, RZ, RZ, UR11 ;  /* 0x0000000bff4a7e24 */ /* 0x002fc8000f8e00ff */
[----:B------:R1:W4:Y:S03]  /*6b20*/  SYNCS.PHASECHK.TRANS64.TRYWAIT P0, [R74+URZ], R65 ;  /* 0x000000414a0075a7 */ /* 0x000326000800017f */
[----:B----4-:R-:W-:Y:S05]  /*6b30*/  @!P0 NANOSLEEP.SYNCS 0x989680 ;  /* 0x009896800000895d */ /* 0x010fea0003900000 */
[----:B------:R-:W4:Y:S02]  /*6b40*/  @!P0 SYNCS.PHASECHK.TRANS64 P0, [R74+URZ], R65 ;  /* 0x000000414a0085a7 */ /* 0x000f24000800007f */
[----:B----4-:R-:W-:Y:S05]  /*6b50*/  @!P0 BRA `(.L_x_22) ;  /* 0xfffffffc00ec8947 */ /* 0x010fea000383ffff */
[----:B------:R-:W-:Y:S05]  /*6b60*/  BRA `(.L_x_21) ;  /* 0xffffffac006c7947 */ /* 0x000fea000383ffff */
.L_x_97:
[----:B------:R-:W-:Y:S01]  /*6b70*/  BSSY B1, `(.L_x_124) ;  /* 0x0000006000017945 */ /* 0x000fe20003800000 */
[----:B------:R-:W-:-:S07]  /*6b80*/  IMAD.MOV.U32 R8, RZ, RZ, -0x1 ;  /* 0xffffffffff087424 */ /* 0x000fce00078e00ff */
[----:B------:R-:W-:Y:S05]  /*6b90*/  WARPSYNC.COLLECTIVE R8, `(.L_x_125) ;  /* 0x00000000080c7348 */ /* 0x000fea0003c00000 */
[----:B------:R-:W-:Y:S02]  /*6ba0*/  ELECT P0, UR62, PT ;  /* 0x00000000003e782f */ /* 0x000fe40003800000 */
[----:B------:R-:W-:Y:S01]  /*6bb0*/  MOV R8, UR62 ;  /* 0x0000003e00087c02 */ /* 0x000fe20008000f00 */
[----:B------:R-:W-:Y:S10]  /*6bc0*/  ENDCOLLECTIVE ;  /* 0x000000000000791b */ /* 0x000ff40003800000 */
.L_x_125:
[----:B------:R-:W-:Y:S05]  /*6bd0*/  BSYNC B1 ;  /* 0x0000000000017941 */ /* 0x000fea0003800000 */
.L_x_124:
[----:B------:R-:W-:Y:S05]  /*6be0*/  BRA `(.L_x_126) ;  /* 0xffffffec00087947 */ /* 0x000fea000383ffff */
.L_x_100:
[----:B-1----:R1:W2:Y:S02]  /*6bf0*/  SYNCS.PHASECHK.TRANS64.TRYWAIT P0, [R20+URZ+0x60], R9 ;  /* 0x00006009140075a7 */ /* 0x0022a4000800017f */
[----:B--2---:R-:W-:Y:S05]  /*6c00*/  @!P0 NANOSLEEP.SYNCS 0x989680 ;  /* 0x009896800000895d */ /* 0x004fea0003900000 */
[----:B------:R-:W2:Y:S02]  /*6c10*/  @!P0 SYNCS.PHASECHK.TRANS64 P0, [R20+URZ+0x60], R9 ;  /* 0x00006009140085a7 */ /* 0x000ea4000800007f */
[----:B--2---:R-:W-:Y:S05]  /*6c20*/  @!P0 BRA `(.L_x_100) ;  /* 0xfffffffc00f08947 */ /* 0x004fea000383ffff */
[----:B------:R-:W-:Y:S05]  /*6c30*/  BRA `(.L_x_127) ;  /* 0xffffffec00487947 */ /* 0x000fea000383ffff */
.L_x_108:
[----:B------:R-:W-:Y:S01]  /*6c40*/  BSSY B0, `(.L_x_128) ;  /* 0x0000006000007945 */ /* 0x000fe20003800000 */
[----:B------:R-:W-:-:S07]  /*6c50*/  IMAD.MOV.U32 R8, RZ, RZ, -0x1 ;  /* 0xffffffffff087424 */ /* 0x000fce00078e00ff */
[----:B------:R-:W-:Y:S05]  /*6c60*/  WARPSYNC.COLLECTIVE R8, `(.L_x_129) ;  /* 0x00000000080c7348 */ /* 0x000fea0003c00000 */
[----:B------:R-:W-:Y:S02]  /*6c70*/  ELECT P0, UR62, PT ;  /* 0x00000000003e782f */ /* 0x000fe40003800000 */
[----:B------:R-:W-:Y:S01]  /*6c80*/  MOV R8, UR62 ;  /* 0x0000003e00087c02 */ /* 0x000fe20008000f00 */
[----:B------:R-:W-:Y:S10]  /*6c90*/  ENDCOLLECTIVE ;  /* 0x000000000000791b */ /* 0x000ff40003800000 */
.L_x_129:
[----:B------:R-:W-:Y:S05]  /*6ca0*/  BSYNC B0 ;  /* 0x0000000000007941 */ /* 0x000fea0003800000 */
.L_x_128:
[----:B------:R-:W-:Y:S05]  /*6cb0*/  BRA `(.L_x_130) ;  /* 0xfffffff400c07947 */ /* 0x000fea000383ffff */
.L_x_112:
[----:B0-----:R0:W1:Y:S02]  /*6cc0*/  SYNCS.PHASECHK.TRANS64.TRYWAIT P0, [R6+URZ], R3 ;  /* 0x00000003060075a7 */ /* 0x001064000800017f */
[----:B-1----:R-:W-:Y:S05]  /*6cd0*/  @!P0 NANOSLEEP.SYNCS 0x989680 ;  /* 0x009896800000895d */ /* 0x002fea0003900000 */
[----:B------:R-:W1:Y:S02]  /*6ce0*/  @!P0 SYNCS.PHASECHK.TRANS64 P0, [R6+URZ], R3 ;  /* 0x00000003060085a7 */ /* 0x000e64000800007f */
[----:B-1----:R-:W-:Y:S05]  /*6cf0*/  @!P0 BRA `(.L_x_112) ;  /* 0xfffffffc00f08947 */ /* 0x002fea000383ffff */
[----:B------:R-:W-:Y:S05]  /*6d00*/  BRA `(.L_x_131) ;  /* 0xfffffff800007947 */ /* 0x000fea000383ffff */
.L_x_113:
[----:B0-----:R0:W1:Y:S02]  /*6d10*/  SYNCS.PHASECHK.TRANS64.TRYWAIT P0, [R7+URZ], R4 ;  /* 0x00000004070075a7 */ /* 0x001064000800017f */
[----:B-1----:R-:W-:Y:S05]  /*6d20*/  @!P0 NANOSLEEP.SYNCS 0x989680 ;  /* 0x009896800000895d */ /* 0x002fea0003900000 */
[----:B------:R-:W1:Y:S02]  /*6d30*/  @!P0 SYNCS.PHASECHK.TRANS64 P0, [R7+URZ], R4 ;  /* 0x00000004070085a7 */ /* 0x000e64000800007f */
[----:B-1----:R-:W-:Y:S05]  /*6d40*/  @!P0 BRA `(.L_x_113) ;  /* 0xfffffffc00f08947 */ /* 0x002fea000383ffff */
[----:B------:R-:W-:Y:S05]  /*6d50*/  BRA `(.L_x_132) ;  /* 0xfffffff800107947 */ /* 0x000fea000383ffff */
.L_x_114:
[----:B0-----:R0:W1:Y:S02]  /*6d60*/  SYNCS.PHASECHK.TRANS64.TRYWAIT P0, [R6+URZ], R5 ;  /* 0x00000005060075a7 */ /* 0x001064000800017f */
[----:B-1----:R-:W-:Y:S05]  /*6d70*/  @!P0 NANOSLEEP.SYNCS 0x989680 ;  /* 0x009896800000895d */ /* 0x002fea0003900000 */
[----:B------:R-:W1:Y:S02]  /*6d80*/  @!P0 SYNCS.PHASECHK.TRANS64 P0, [R6+URZ], R5 ;  /* 0x00000005060085a7 */ /* 0x000e64000800007f */
[----:B-1----:R-:W-:Y:S05]  /*6d90*/  @!P0 BRA `(.L_x_114) ;  /* 0xfffffffc00f08947 */ /* 0x002fea000383ffff */
[----:B------:R-:W-:Y:S05]  /*6da0*/  BRA `(.L_x_133) ;  /* 0xfffffff800207947 */ /* 0x000fea000383ffff */
.L_x_115:
[----:B0-----:R0:W1:Y:S02]  /*6db0*/  SYNCS.PHASECHK.TRANS64.TRYWAIT P0, [R9+URZ], R4 ;  /* 0x00000004090075a7 */ /* 0x001064000800017f */
[----:B-1----:R-:W-:Y:S05]  /*6dc0*/  @!P0 NANOSLEEP.SYNCS 0x989680 ;  /* 0x009896800000895d */ /* 0x002fea0003900000 */
[----:B------:R-:W1:Y:S02]  /*6dd0*/  @!P0 SYNCS.PHASECHK.TRANS64 P0, [R9+URZ], R4 ;  /* 0x00000004090085a7 */ /* 0x000e64000800007f */
[----:B-1----:R-:W-:Y:S05]  /*6de0*/  @!P0 BRA `(.L_x_115) ;  /* 0xfffffffc00f08947 */ /* 0x002fea000383ffff */
[----:B------:R-:W-:Y:S05]  /*6df0*/  BRA `(.L_x_134) ;  /* 0xfffffff800307947 */ /* 0x000fea000383ffff */
.L_x_116:
[----:B0-----:R0:W1:Y:S02]  /*6e00*/  SYNCS.PHASECHK.TRANS64.TRYWAIT P0, [R6+URZ], R5 ;  /* 0x00000005060075a7 */ /* 0x001064000800017f */
[----:B-1----:R-:W-:Y:S05]  /*6e10*/  @!P0 NANOSLEEP.SYNCS 0x989680 ;  /* 0x009896800000895d */ /* 0x002fea0003900000 */
[----:B------:R-:W1:Y:S02]  /*6e20*/  @!P0 SYNCS.PHASECHK.TRANS64 P0, [R6+URZ], R5 ;  /* 0x00000005060085a7 */ /* 0x000e64000800007f */
[----:B-1----:R-:W-:Y:S05]  /*6e30*/  @!P0 BRA `(.L_x_116) ;  /* 0xfffffffc00f08947 */ /* 0x002fea000383ffff */
[----:B------:R-:W-:Y:S05]  /*6e40*/  BRA `(.L_x_135) ;  /* 0xfffffff800407947 */ /* 0x000fea000383ffff */
.L_x_117:
[----:B0-----:R0:W1:Y:S02]  /*6e50*/  SYNCS.PHASECHK.TRANS64.TRYWAIT P0, [R9+URZ], R4 ;  /* 0x00000004090075a7 */ /* 0x001064000800017f */
[----:B-1----:R-:W-:Y:S05]  /*6e60*/  @!P0 NANOSLEEP.SYNCS 0x989680 ;  /* 0x009896800000895d */ /* 0x002fea0003900000 */
[----:B------:R-:W1:Y:S02]  /*6e70*/  @!P0 SYNCS.PHASECHK.TRANS64 P0, [R9+URZ], R4 ;  /* 0x00000004090085a7 */ /* 0x000e64000800007f */
[----:B-1----:R-:W-:Y:S05]  /*6e80*/  @!P0 BRA `(.L_x_117) ;  /* 0xfffffffc00f08947 */ /* 0x002fea000383ffff */
[----:B------:R-:W-:Y:S05]  /*6e90*/  BRA `(.L_x_136) ;  /* 0xfffffff800507947 */ /* 0x000fea000383ffff */
.L_x_118:
[----:B0-----:R0:W1:Y:S02]  /*6ea0*/  SYNCS.PHASECHK.TRANS64.TRYWAIT P0, [R6+URZ], R5 ;  /* 0x00000005060075a7 */ /* 0x001064000800017f */
[----:B-1----:R-:W-:Y:S05]  /*6eb0*/  @!P0 NANOSLEEP.SYNCS 0x989680 ;  /* 0x009896800000895d */ /* 0x002fea0003900000 */
[----:B------:R-:W1:Y:S02]  /*6ec0*/  @!P0 SYNCS.PHASECHK.TRANS64 P0, [R6+URZ], R5 ;  /* 0x00000005060085a7 */ /* 0x000e64000800007f */
[----:B-1----:R-:W-:Y:S05]  /*6ed0*/  @!P0 BRA `(.L_x_118) ;  /* 0xfffffffc00f08947 */ /* 0x002fea000383ffff */
[----:B------:R-:W-:Y:S05]  /*6ee0*/  BRA `(.L_x_137) ;  /* 0xfffffff800607947 */ /* 0x000fea000383ffff */
.L_x_119:
[----:B0-----:R0:W1:Y:S02]  /*6ef0*/  SYNCS.PHASECHK.TRANS64.TRYWAIT P0, [R9+URZ], R4 ;  /* 0x00000004090075a7 */ /* 0x001064000800017f */
[----:B-1----:R-:W-:Y:S05]  /*6f00*/  @!P0 NANOSLEEP.SYNCS 0x989680 ;  /* 0x009896800000895d */ /* 0x002fea0003900000 */
[----:B------:R-:W1:Y:S02]  /*6f10*/  @!P0 SYNCS.PHASECHK.TRANS64 P0, [R9+URZ], R4 ;  /* 0x00000004090085a7 */ /* 0x000e64000800007f */
[----:B-1----:R-:W-:Y:S05]  /*6f20*/  @!P0 BRA `(.L_x_119) ;  /* 0xfffffffc00f08947 */ /* 0x002fea000383ffff */
[----:B------:R-:W-:Y:S05]  /*6f30*/  BRA `(.L_x_138) ;  /* 0xfffffff800707947 */ /* 0x000fea000383ffff */
.L_x_120:
[----:B0-----:R0:W1:Y:S02]  /*6f40*/  SYNCS.PHASECHK.TRANS64.TRYWAIT P0, [R6+URZ], R5 ;  /* 0x00000005060075a7 */ /* 0x001064000800017f */
[----:B-1----:R-:W-:Y:S05]  /*6f50*/  @!P0 NANOSLEEP.SYNCS 0x989680 ;  /* 0x009896800000895d */ /* 0x002fea0003900000 */
[----:B------:R-:W1:Y:S02]  /*6f60*/  @!P0 SYNCS.PHASECHK.TRANS64 P0, [R6+URZ], R5 ;  /* 0x00000005060085a7 */ /* 0x000e64000800007f */
[----:B-1----:R-:W-:Y:S05]  /*6f70*/  @!P0 BRA `(.L_x_120) ;  /* 0xfffffffc00f08947 */ /* 0x002fea000383ffff */
[----:B------:R-:W-:Y:S05]  /*6f80*/  BRA `(.L_x_139) ;  /* 0xfffffff800807947 */ /* 0x000fea000383ffff */
.L_x_121:
[----:B0-----:R0:W1:Y:S02]  /*6f90*/  SYNCS.PHASECHK.TRANS64.TRYWAIT P0, [R9+URZ], R4 ;  /* 0x00000004090075a7 */ /* 0x001064000800017f */
[----:B-1----:R-:W-:Y:S05]  /*6fa0*/  @!P0 NANOSLEEP.SYNCS 0x989680 ;  /* 0x009896800000895d */ /* 0x002fea0003900000 */
[----:B------:R-:W1:Y:S02]  /*6fb0*/  @!P0 SYNCS.PHASECHK.TRANS64 P0, [R9+URZ], R4 ;  /* 0x00000004090085a7 */ /* 0x000e64000800007f */
[----:B-1----:R-:W-:Y:S05]  /*6fc0*/  @!P0 BRA `(.L_x_121) ;  /* 0xfffffffc00f08947 */ /* 0x002fea000383ffff */
[----:B------:R-:W-:Y:S05]  /*6fd0*/  BRA `(.L_x_140) ;  /* 0xfffffff800907947 */ /* 0x000fea000383ffff */
.L_x_122:
[----:B0-----:R0:W1:Y:S02]  /*6fe0*/  SYNCS.PHASECHK.TRANS64.TRYWAIT P0, [R6+URZ], R5 ;  /* 0x00000005060075a7 */ /* 0x001064000800017f */
[----:B-1----:R-:W-:Y:S05]  /*6ff0*/  @!P0 NANOSLEEP.SYNCS 0x989680 ;  /* 0x009896800000895d */ /* 0x002fea0003900000 */
[----:B------:R-:W1:Y:S02]  /*7000*/  @!P0 SYNCS.PHASECHK.TRANS64 P0, [R6+URZ], R5 ;  /* 0x00000005060085a7 */ /* 0x000e64000800007f */
[----:B-1----:R-:W-:Y:S05]  /*7010*/  @!P0 BRA `(.L_x_122) ;  /* 0xfffffffc00f08947 */ /* 0x002fea000383ffff */
[----:B------:R-:W-:Y:S05]  /*7020*/  BRA `(.L_x_141) ;  /* 0xfffffff800987947 */ /* 0x000fea000383ffff */
.L_x_142:
[----:B------:R-:W-:-:S00]  /*7030*/  BRA `(.L_x_142) ;  /* 0xfffffffc00fc7947 */ /* 0x000fc0000383ffff */
[----:B------:R-:W-:-:S00]  /*7040*/  NOP ;  /* 0x0000000000007918 */ /* 0x000fc00000000000 */
        /* <DEDUP_REMOVED lines=11> */
.L_x_143:


//--------------------- .nv.shared._ZN7cutlass13device_kernelINS_4gemm6kernel13GemmUniversalIN4cute5tupleIJiiiiEEENS1_10collective13CollectiveMmaINS1_43MainloopSm90TmaGmmaWarpSpecializedSparseFP8ILi12ENS5_IJNS4_1CILi2EEENSA_ILi1EEESC_EEENS1_35KernelTmaWarpSpecializedCooperativeEEENS5_IJNSA_ILi128EEENSA_ILi64EEESG_EEENS_12float_e4m3_tENS5_IJNS4_6LayoutINS5_IJiNS5_IJSB_iEEEiEEENS5_IJlNS5_IJSC_SB_EEElEEEEENSK_INS5_IJNS5_IJSH_iEEENS5_IJSG_iEEEiEEENS5_IJNS5_IJSG_NSA_ILi8192EEEEEENS5_IJSC_lEEElEEEEEEEESJ_NS5_IJlSC_lEEENS4_8TiledMMAINS4_8MMA_AtomIJNS4_4SM904GMMA6SPARSE31GMMA_64x64x64_F32E4M3E4M3_SS_TNILNS13_7ScaleInE1ELS16_1ELNS13_9SparseSelE0EEEEEENSK_ISD_NS5_IJSC_NSA_ILi0EEES1A_EEEEENS5_IJNS4_10UnderscoreES1D_S1D_EEEEENS4_13SM90_TMA_LOADENS4_14ComposedLayoutINS4_7SwizzleILi2ELi4ELi3EEENS4_25smem_sparse_ptr_flag_bitsILi2ELi8EEENSK_INS5_IJNS5_IJSC_NSA_ILi8EEEEEENS5_IJSB_SH_EEEEEENS5_IJNS5_IJS1A_SG_EEESN_EEEEEEEvNS4_8identityENS4_23SM90_TMA_LOAD_MULTICASTENS1H_INS1I_ILi3ELi4ELi3EEENS4_18smem_ptr_flag_bitsILi8EEENSK_INS5_IJS1M_SG_EEENS5_IJSG_SC_EEEEEEEvS1U_EENS_8epilogue10collective6detail29Sm90TmaWarpSpecializedAdapterINS25_15DefaultEpilogueIfNS5_IJSC_llEEES29_NS24_6thread17LinearCombinationIfLi1EffLNS2A_9ScaleType4KindE0ELNS_15FloatRoundStyleE2EfEENS1_15EpilogueDefaultEEEEEvvEEEEvNT_6ParamsE --------------------------
	.section	.nv.shared._ZN7cutlass13device_kernelINS_4gemm6kernel13GemmUniversalIN4cute5tupleIJiiiiEEENS1_10collective13CollectiveMmaINS1_43MainloopSm90TmaGmmaWarpSpecializedSparseFP8ILi12ENS5_IJNS4_1CILi2EEENSA_ILi1EEESC_EEENS1_35KernelTmaWarpSpecializedCooperativeEEENS5_IJNSA_ILi128EEENSA_ILi64EEESG_EEENS_12float_e4m3_tENS5_IJNS4_6LayoutINS5_IJiNS5_IJSB_iEEEiEEENS5_IJlNS5_IJSC_SB_EEElEEEEENSK_INS5_IJNS5_IJSH_iEEENS5_IJSG_iEEEiEEENS5_IJNS5_IJSG_NSA_ILi8192EEEEEENS5_IJSC_lEEElEEEEEEEESJ_NS5_IJlSC_lEEENS4_8TiledMMAINS4_8MMA_AtomIJNS4_4SM904GMMA6SPARSE31GMMA_64x64x64_F32E4M3E4M3_SS_TNILNS13_7ScaleInE1ELS16_1ELNS13_9SparseSelE0EEEEEENSK_ISD_NS5_IJSC_NSA_ILi0EEES1A_EEEEENS5_IJNS4_10UnderscoreES1D_S1D_EEEEENS4_13SM90_TMA_LOADENS4_14ComposedLayoutINS4_7SwizzleILi2ELi4ELi3EEENS4_25smem_sparse_ptr_flag_bitsILi2ELi8EEENSK_INS5_IJNS5_IJSC_NSA_ILi8EEEEEENS5_IJSB_SH_EEEEEENS5_IJNS5_IJS1A_SG_EEESN_EEEEEEEvNS4_8identityENS4_23SM90_TMA_LOAD_MULTICASTENS1H_INS1I_ILi3ELi4ELi3EEENS4_18smem_ptr_flag_bitsILi8EEENSK_INS5_IJS1M_SG_EEENS5_IJSG_SC_EEEEEEEvS1U_EENS_8epilogue10collective6detail29Sm90TmaWarpSpecializedAdapterINS25_15DefaultEpilogueIfNS5_IJSC_llEEES29_NS24_6thread17LinearCombinationIfLi1EffLNS2A_9ScaleType4KindE0ELNS_15FloatRoundStyleE2EfEENS1_15EpilogueDefaultEEEEEvvEEEEvNT_6ParamsE,"aw",@nobits
	.sectionflags	@""
	.align	16
	.zero		1024


//--------------------- .nv.shared.reserved.0     --------------------------
	.section	.nv.shared.reserved.0,"aw",@nobits
	.weak		__nv_reservedSMEM_offset_0_alias
	.size		__nv_reservedSMEM_offset_0_alias, 0, 0
	.other		__nv_reservedSMEM_offset_0_alias,@"STO_CUDA_RESERVED_SHARED STV_DEFAULT"
__nv_reservedSMEM_offset_0_alias:
	.zero		0


//--------------------- .nv.global                --------------------------
	.section	.nv.global,"aw",@nobits
.nv.global:
	.type		_ZN39_INTERNAL_d300e48a_4_k_cu_ff8be464_29394cute1_E,@object
	.size		_ZN39_INTERNAL_d300e48a_4_k_cu_ff8be464_29394cute1_E,(_ZN39_INTERNAL_d300e48a_4_k_cu_ff8be464_29394cuda3std3__45__cpo6cbeginE - _ZN39_INTERNAL_d300e48a_4_k_cu_ff8be464_29394cute1_E)
_ZN39_INTERNAL_d300e48a_4_k_cu_ff8be464_29394cute1_E:
	.zero		1
	.type		_ZN39_INTERNAL_d300e48a_4_k_cu_ff8be464_29394cuda3std3__45__cpo6cbeginE,@object
	.size		_ZN39_INTERNAL_d300e48a_4_k_cu_ff8be464_29394cuda3std3__45__cpo6cbeginE,(_ZN39_INTERNAL_d300e48a_4_k_cu_ff8be464_29394cuda3std3__48in_placeE - _ZN39_INTERNAL_d300e48a_4_k_cu_ff8be464_29394cuda3std3__45__cpo6cbeginE)
_ZN39_INTERNAL_d300e48a_4_k_cu_ff8be464_29394cuda3std3__45__cpo6cbeginE:
	.zero		1
	.type		_ZN39_INTERNAL_d300e48a_4_k_cu_ff8be464_29394cuda3std3__48in_placeE,@object
	.size		_ZN39_INTERNAL_d300e48a_4_k_cu_ff8be464_29394cuda3std3__48in_placeE,(_ZN39_INTERNAL_d300e48a_4_k_cu_ff8be464_29394cuda3std6ranges3__45__cpo9iter_moveE - _ZN39_INTERNAL_d300e48a_4_k_cu_ff8be464_29394cuda3std3__48in_placeE)
_ZN39_INTERNAL_d300e48a_4_k_cu_ff8be464_29394cuda3std3__48in_placeE:
	.zero		1
	.type		_ZN39_INTERNAL_d300e48a_4_k_cu_ff8be464_29394cuda3std6ranges3__45__cpo9iter_moveE,@object
	.size		_ZN39_INTERNAL_d300e48a_4_k_cu_ff8be464_29394cuda3std6ranges3__45__cpo9iter_moveE,(_ZN39_INTERNAL_d300e48a_4_k_cu_ff8be464_29394cuda3std3__45__cpo5beginE - _ZN39_INTERNAL_d300e48a_4_k_cu_ff8be464_29394cuda3std6ranges3__45__cpo9iter_moveE)
_ZN39_INTERNAL_d300e48a_4_k_cu_ff8be464_29394cuda3std6ranges3__45__cpo9iter_moveE:
	.zero		1
	.type		_ZN39_INTERNAL_d300e48a_4_k_cu_ff8be464_29394cuda3std3__45__cpo5beginE,@object
	.size		_ZN39_INTERNAL_d300e48a_4_k_cu_ff8be464_29394cuda3std3__45__cpo5beginE,(_ZN39_INTERNAL_d300e48a_4_k_cu_ff8be464_29394cuda3std3__441_GLOBAL__N__d300e48a_4_k_cu_ff8be464_29396ignoreE - _ZN39_INTERNAL_d300e48a_4_k_cu_ff8be464_29394cuda3std3__45__cpo5beginE)
_ZN39_INTERNAL_d300e48a_4_k_cu_ff8be464_29394cuda3std3__45__cpo5beginE:
	.zero		1
	.type		_ZN39_INTERNAL_d300e48a_4_k_cu_ff8be464_29394cuda3std3__441_GLOBAL__N__d300e48a_4_k_cu_ff8be464_29396ignoreE,@object
	.size		_ZN39_INTERNAL_d300e48a_4_k_cu_ff8be464_29394cuda3std3__441_GLOBAL__N__d300e48a_4_k_cu_ff8be464_29396ignoreE,(_ZN39_INTERNAL_d300e48a_4_k_cu_ff8be464_29394cute7productE - _ZN39_INTERNAL_d300e48a_4_k_cu_ff8be464_29394cuda3std3__441_GLOBAL__N__d300e48a_4_k_cu_ff8be464_29396ignoreE)
_ZN39_INTERNAL_d300e48a_4_k_cu_ff8be464_29394cuda3std3__441_GLOBAL__N__d300e48a_4_k_cu_ff8be464_29396ignoreE:
	.zero		1
	.type		_ZN39_INTERNAL_d300e48a_4_k_cu_ff8be464_29394cute7productE,@object
	.size		_ZN39_INTERNAL_d300e48a_4_k_cu_ff8be464_29394cute7productE,(_ZN39_INTERNAL_d300e48a_4_k_cu_ff8be464_29394cuda3std3__45__cpo3endE - _ZN39_INTERNAL_d300e48a_4_k_cu_ff8be464_29394cute7productE)
_ZN39_INTERNAL_d300e48a_4_k_cu_ff8be464_29394cute7productE:
	.zero		1
	.type		_ZN39_INTERNAL_d300e48a_4_k_cu_ff8be464_29394cuda3std3__45__cpo3endE,@object
	.size		_ZN39_INTERNAL_d300e48a_4_k_cu_ff8be464_29394cuda3std3__45__cpo3endE,(_ZN39_INTERNAL_d300e48a_4_k_cu_ff8be464_29394cuda3std3__419piecewise_constructE - _ZN39_INTERNAL_d300e48a_4_k_cu_ff8be464_29394cuda3std3__45__cpo3endE)
_ZN39_INTERNAL_d300e48a_4_k_cu_ff8be464_29394cuda3std3__45__cpo3endE:
	.zero		1
	.type		_ZN39_INTERNAL_d300e48a_4_k_cu_ff8be464_29394cuda3std3__419piecewise_constructE,@object
	.size		_ZN39_INTERNAL_d300e48a_4_k_cu_ff8be464_29394cuda3std3__419piecewise_constructE,(_ZN39_INTERNAL_d300e48a_4_k_cu_ff8be464_29394cuda3std3__45__cpo4cendE - _ZN39_INTERNAL_d300e48a_4_k_cu_ff8be464_29394cuda3std3__419piecewise_constructE)
_ZN39_INTERNAL_d300e48a_4_k_cu_ff8be464_29394cuda3std3__419piecewise_constructE:
	.zero		1
	.type		_ZN39_INTERNAL_d300e48a_4_k_cu_ff8be464_29394cuda3std3__45__cpo4cendE,@object
	.size		_ZN39_INTERNAL_d300e48a_4_k_cu_ff8be464_29394cuda3std3__45__cpo4cendE,(_ZN39_INTERNAL_d300e48a_4_k_cu_ff8be464_29394cuda3std6ranges3__45__cpo4swapE - _ZN39_INTERNAL_d300e48a_4_k_cu_ff8be464_29394cuda3std3__45__cpo4cendE)
_ZN39_INTERNAL_d300e48a_4_k_cu_ff8be464_29394cuda3std3__45__cpo4cendE:
	.zero		1
	.type		_ZN39_INTERNAL_d300e48a_4_k_cu_ff8be464_29394cuda3std6ranges3__45__cpo4swapE,@object
	.size		_ZN39_INTERNAL_d300e48a_4_k_cu_ff8be464_29394cuda3std6ranges3__45__cpo4swapE,(.L_7 - _ZN39_INTERNAL_d300e48a_4_k_cu_ff8be464_29394cuda3std6ranges3__45__cpo4swapE)
_ZN39_INTERNAL_d300e48a_4_k_cu_ff8be464_29394cuda3std6ranges3__45__cpo4swapE:
	.zero		1
.L_7:


//--------------------- .nv.constant0._ZN7cutlass13device_kernelINS_4gemm6kernel13GemmUniversalIN4cute5tupleIJiiiiEEENS1_10collective13CollectiveMmaINS1_43MainloopSm90TmaGmmaWarpSpecializedSparseFP8ILi12ENS5_IJNS4_1CILi2EEENSA_ILi1EEESC_EEENS1_35KernelTmaWarpSpecializedCooperativeEEENS5_IJNSA_ILi128EEENSA_ILi64EEESG_EEENS_12float_e4m3_tENS5_IJNS4_6LayoutINS5_IJiNS5_IJSB_iEEEiEEENS5_IJlNS5_IJSC_SB_EEElEEEEENSK_INS5_IJNS5_IJSH_iEEENS5_IJSG_iEEEiEEENS5_IJNS5_IJSG_NSA_ILi8192EEEEEENS5_IJSC_lEEElEEEEEEEESJ_NS5_IJlSC_lEEENS4_8TiledMMAINS4_8MMA_AtomIJNS4_4SM904GMMA6SPARSE31GMMA_64x64x64_F32E4M3E4M3_SS_TNILNS13_7ScaleInE1ELS16_1ELNS13_9SparseSelE0EEEEEENSK_ISD_NS5_IJSC_NSA_ILi0EEES1A_EEEEENS5_IJNS4_10UnderscoreES1D_S1D_EEEEENS4_13SM90_TMA_LOADENS4_14ComposedLayoutINS4_7SwizzleILi2ELi4ELi3EEENS4_25smem_sparse_ptr_flag_bitsILi2ELi8EEENSK_INS5_IJNS5_IJSC_NSA_ILi8EEEEEENS5_IJSB_SH_EEEEEENS5_IJNS5_IJS1A_SG_EEESN_EEEEEEEvNS4_8identityENS4_23SM90_TMA_LOAD_MULTICASTENS1H_INS1I_ILi3ELi4ELi3EEENS4_18smem_ptr_flag_bitsILi8EEENSK_INS5_IJS1M_SG_EEENS5_IJSG_SC_EEEEEEEvS1U_EENS_8epilogue10collective6detail29Sm90TmaWarpSpecializedAdapterINS25_15DefaultEpilogueIfNS5_IJSC_llEEES29_NS24_6thread17LinearCombinationIfLi1EffLNS2A_9ScaleType4KindE0ELNS_15FloatRoundStyleE2EfEENS1_15EpilogueDefaultEEEEEvvEEEEvNT_6ParamsE --------------------------
	.section	.nv.constant0._ZN7cutlass13device_kernelINS_4gemm6kernel13GemmUniversalIN4cute5tupleIJiiiiEEENS1_10collective13CollectiveMmaINS1_43MainloopSm90TmaGmmaWarpSpecializedSparseFP8ILi12ENS5_IJNS4_1CILi2EEENSA_ILi1EEESC_EEENS1_35KernelTmaWarpSpecializedCooperativeEEENS5_IJNSA_ILi128EEENSA_ILi64EEESG_EEENS_12float_e4m3_tENS5_IJNS4_6LayoutINS5_IJiNS5_IJSB_iEEEiEEENS5_IJlNS5_IJSC_SB_EEElEEEEENSK_INS5_IJNS5_IJSH_iEEENS5_IJSG_iEEEiEEENS5_IJNS5_IJSG_NSA_ILi8192EEEEEENS5_IJSC_lEEElEEEEEEEESJ_NS5_IJlSC_lEEENS4_8TiledMMAINS4_8MMA_AtomIJNS4_4SM904GMMA6SPARSE31GMMA_64x64x64_F32E4M3E4M3_SS_TNILNS13_7ScaleInE1ELS16_1ELNS13_9SparseSelE0EEEEEENSK_ISD_NS5_IJSC_NSA_ILi0EEES1A_EEEEENS5_IJNS4_10UnderscoreES1D_S1D_EEEEENS4_13SM90_TMA_LOADENS4_14ComposedLayoutINS4_7SwizzleILi2ELi4ELi3EEENS4_25smem_sparse_ptr_flag_bitsILi2ELi8EEENSK_INS5_IJNS5_IJSC_NSA_ILi8EEEEEENS5_IJSB_SH_EEEEEENS5_IJNS5_IJS1A_SG_EEESN_EEEEEEEvNS4_8identityENS4_23SM90_TMA_LOAD_MULTICASTENS1H_INS1I_ILi3ELi4ELi3EEENS4_18smem_ptr_flag_bitsILi8EEENSK_INS5_IJS1M_SG_EEENS5_IJSG_SC_EEEEEEEvS1U_EENS_8epilogue10collective6detail29Sm90TmaWarpSpecializedAdapterINS25_15DefaultEpilogueIfNS5_IJSC_llEEES29_NS24_6thread17LinearCombinationIfLi1EffLNS2A_9ScaleType4KindE0ELNS_15FloatRoundStyleE2EfEENS1_15EpilogueDefaultEEEEEvvEEEEvNT_6ParamsE,"a",@progbits
	.sectionflags	@""
	.align	4
.nv.constant0._ZN7cutlass13device_kernelINS_4gemm6kernel13GemmUniversalIN4cute5tupleIJiiiiEEENS1_10collective13CollectiveMmaINS1_43MainloopSm90TmaGmmaWarpSpecializedSparseFP8ILi12ENS5_IJNS4_1CILi2EEENSA_ILi1EEESC_EEENS1_35KernelTmaWarpSpecializedCooperativeEEENS5_IJNSA_ILi128EEENSA_ILi64EEESG_EEENS_12float_e4m3_tENS5_IJNS4_6LayoutINS5_IJiNS5_IJSB_iEEEiEEENS5_IJlNS5_IJSC_SB_EEElEEEEENSK_INS5_IJNS5_IJSH_iEEENS5_IJSG_iEEEiEEENS5_IJNS5_IJSG_NSA_ILi8192EEEEEENS5_IJSC_lEEElEEEEEEEESJ_NS5_IJlSC_lEEENS4_8TiledMMAINS4_8MMA_AtomIJNS4_4SM904GMMA6SPARSE31GMMA_64x64x64_F32E4M3E4M3_SS_TNILNS13_7ScaleInE1ELS16_1ELNS13_9SparseSelE0EEEEEENSK_ISD_NS5_IJSC_NSA_ILi0EEES1A_EEEEENS5_IJNS4_10UnderscoreES1D_S1D_EEEEENS4_13SM90_TMA_LOADENS4_14ComposedLayoutINS4_7SwizzleILi2ELi4ELi3EEENS4_25smem_sparse_ptr_flag_bitsILi2ELi8EEENSK_INS5_IJNS5_IJSC_NSA_ILi8EEEEEENS5_IJSB_SH_EEEEEENS5_IJNS5_IJS1A_SG_EEESN_EEEEEEEvNS4_8identityENS4_23SM90_TMA_LOAD_MULTICASTENS1H_INS1I_ILi3ELi4ELi3EEENS4_18smem_ptr_flag_bitsILi8EEENSK_INS5_IJS1M_SG_EEENS5_IJSG_SC_EEEEEEEvS1U_EENS_8epilogue10collective6detail29Sm90TmaWarpSpecializedAdapterINS25_15DefaultEpilogueIfNS5_IJSC_llEEES29_NS24_6thread17LinearCombinationIfLi1EffLNS2A_9ScaleType4KindE0ELNS_15FloatRoundStyleE2EfEENS1_15EpilogueDefaultEEEEEvvEEEEvNT_6ParamsE:
	.zero		1920


//--------------------- SYMBOLS --------------------------

	.type		.nv.reservedSmem.offset0,@object
	.size		.nv.reservedSmem.offset0,0x4
